//
// Generated by NVIDIA NVVM Compiler
//
// Compiler Build ID: CL-36424714
// Cuda compilation tools, release 13.0, V13.0.88
// Based on NVVM 20.0.0
//

.version 9.0
.target sm_100
.address_size 64

	// .globl	_Z8relu_fwdPKfPfi
.extern .shared .align 16 .b8 sdata[];

.visible .entry _Z8relu_fwdPKfPfi(
	.param .u64 .ptr .align 1 _Z8relu_fwdPKfPfi_param_0,
	.param .u64 .ptr .align 1 _Z8relu_fwdPKfPfi_param_1,
	.param .u32 _Z8relu_fwdPKfPfi_param_2
)
{
	.reg .pred 	%p<2>;
	.reg .b32 	%r<6>;
	.reg .b32 	%f<3>;
	.reg .b64 	%rd<8>;

	ld.param.u64 	%rd1, [_Z8relu_fwdPKfPfi_param_0];
	ld.param.u64 	%rd2, [_Z8relu_fwdPKfPfi_param_1];
	ld.param.u32 	%r2, [_Z8relu_fwdPKfPfi_param_2];
	mov.u32 	%r3, %ctaid.x;
	mov.u32 	%r4, %ntid.x;
	mov.u32 	%r5, %tid.x;
	mad.lo.s32 	%r1, %r3, %r4, %r5;
	setp.ge.s32 	%p1, %r1, %r2;
	@%p1 bra 	$L__BB0_2;
	cvta.to.global.u64 	%rd3, %rd2;
	cvta.to.global.u64 	%rd4, %rd1;
	mul.wide.s32 	%rd5, %r1, 4;
	add.s64 	%rd6, %rd4, %rd5;
	ld.global.f32 	%f1, [%rd6];
	max.f32 	%f2, %f1, 0f00000000;
	add.s64 	%rd7, %rd3, %rd5;
	st.global.f32 	[%rd7], %f2;
$L__BB0_2:
	ret;

}
	// .globl	_Z8relu_bwdPKfS0_Pfi
.visible .entry _Z8relu_bwdPKfS0_Pfi(
	.param .u64 .ptr .align 1 _Z8relu_bwdPKfS0_Pfi_param_0,
	.param .u64 .ptr .align 1 _Z8relu_bwdPKfS0_Pfi_param_1,
	.param .u64 .ptr .align 1 _Z8relu_bwdPKfS0_Pfi_param_2,
	.param .u32 _Z8relu_bwdPKfS0_Pfi_param_3
)
{
	.reg .pred 	%p<3>;
	.reg .b32 	%r<6>;
	.reg .b32 	%f<6>;
	.reg .b64 	%rd<13>;

	ld.param.u64 	%rd1, [_Z8relu_bwdPKfS0_Pfi_param_0];
	ld.param.u64 	%rd2, [_Z8relu_bwdPKfS0_Pfi_param_1];
	ld.param.u64 	%rd3, [_Z8relu_bwdPKfS0_Pfi_param_2];
	ld.param.u32 	%r2, [_Z8relu_bwdPKfS0_Pfi_param_3];
	mov.u32 	%r3, %ctaid.x;
	mov.u32 	%r4, %ntid.x;
	mov.u32 	%r5, %tid.x;
	mad.lo.s32 	%r1, %r3, %r4, %r5;
	setp.ge.s32 	%p1, %r1, %r2;
	@%p1 bra 	$L__BB1_4;
	cvta.to.global.u64 	%rd4, %rd1;
	mul.wide.s32 	%rd5, %r1, 4;
	add.s64 	%rd6, %rd4, %rd5;
	ld.global.f32 	%f4, [%rd6];
	setp.leu.f32 	%p2, %f4, 0f00000000;
	mov.f32 	%f5, 0f00000000;
	@%p2 bra 	$L__BB1_3;
	cvta.to.global.u64 	%rd7, %rd2;
	add.s64 	%rd9, %rd7, %rd5;
	ld.global.f32 	%f5, [%rd9];
$L__BB1_3:
	cvta.to.global.u64 	%rd10, %rd3;
	add.s64 	%rd12, %rd10, %rd5;
	st.global.f32 	[%rd12], %f5;
$L__BB1_4:
	ret;

}
	// .globl	_Z8add_biasPfPKfii
.visible .entry _Z8add_biasPfPKfii(
	.param .u64 .ptr .align 1 _Z8add_biasPfPKfii_param_0,
	.param .u64 .ptr .align 1 _Z8add_biasPfPKfii_param_1,
	.param .u32 _Z8add_biasPfPKfii_param_2,
	.param .u32 _Z8add_biasPfPKfii_param_3
)
{
	.reg .pred 	%p<2>;
	.reg .b32 	%r<9>;
	.reg .b32 	%f<4>;
	.reg .b64 	%rd<9>;

	ld.param.u64 	%rd1, [_Z8add_biasPfPKfii_param_0];
	ld.param.u64 	%rd2, [_Z8add_biasPfPKfii_param_1];
	ld.param.u32 	%r3, [_Z8add_biasPfPKfii_param_2];
	ld.param.u32 	%r2, [_Z8add_biasPfPKfii_param_3];
	mov.u32 	%r4, %ctaid.x;
	mov.u32 	%r5, %ntid.x;
	mov.u32 	%r6, %tid.x;
	mad.lo.s32 	%r1, %r4, %r5, %r6;
	mul.lo.s32 	%r7, %r2, %r3;
	setp.ge.s32 	%p1, %r1, %r7;
	@%p1 bra 	$L__BB2_2;
	cvta.to.global.u64 	%rd3, %rd2;
	cvta.to.global.u64 	%rd4, %rd1;
	rem.s32 	%r8, %r1, %r2;
	mul.wide.s32 	%rd5, %r8, 4;
	add.s64 	%rd6, %rd3, %rd5;
	ld.global.f32 	%f1, [%rd6];
	mul.wide.s32 	%rd7, %r1, 4;
	add.s64 	%rd8, %rd4, %rd7;
	ld.global.f32 	%f2, [%rd8];
	add.f32 	%f3, %f1, %f2;
	st.global.f32 	[%rd8], %f3;
$L__BB2_2:
	ret;

}
	// .globl	_Z17batch_log_softmaxPKfPfi
.visible .entry _Z17batch_log_softmaxPKfPfi(
	.param .u64 .ptr .align 1 _Z17batch_log_softmaxPKfPfi_param_0,
	.param .u64 .ptr .align 1 _Z17batch_log_softmaxPKfPfi_param_1,
	.param .u32 _Z17batch_log_softmaxPKfPfi_param_2
)
{
	.reg .pred 	%p<14>;
	.reg .b32 	%r<26>;
	.reg .b32 	%f<51>;
	.reg .b64 	%rd<12>;

	ld.param.u64 	%rd1, [_Z17batch_log_softmaxPKfPfi_param_0];
	ld.param.u64 	%rd2, [_Z17batch_log_softmaxPKfPfi_param_1];
	ld.param.u32 	%r9, [_Z17batch_log_softmaxPKfPfi_param_2];
	mov.u32 	%r10, %ctaid.x;
	mov.u32 	%r1, %tid.x;
	mul.lo.s32 	%r2, %r9, %r10;
	setp.ge.s32 	%p1, %r1, %r9;
	mov.f32 	%f49, 0fF149F2CA;
	@%p1 bra 	$L__BB3_2;
	cvta.to.global.u64 	%rd3, %rd1;
	cvt.s64.s32 	%rd4, %r2;
	cvt.u64.u32 	%rd5, %r1;
	add.s64 	%rd6, %rd4, %rd5;
	shl.b64 	%rd7, %rd6, 2;
	add.s64 	%rd8, %rd3, %rd7;
	ld.global.f32 	%f49, [%rd8];
$L__BB3_2:
	shl.b32 	%r11, %r1, 2;
	mov.u32 	%r12, sdata;
	add.s32 	%r3, %r12, %r11;
	st.shared.f32 	[%r3], %f49;
	bar.sync 	0;
	mov.u32 	%r25, %ntid.x;
	setp.lt.u32 	%p2, %r25, 2;
	@%p2 bra 	$L__BB3_8;
	mov.u32 	%r24, %r25;
$L__BB3_4:
	mov.u32 	%r5, %r24;
	shr.u32 	%r24, %r5, 1;
	setp.ge.u32 	%p3, %r1, %r24;
	@%p3 bra 	$L__BB3_7;
	shl.b32 	%r13, %r24, 2;
	add.s32 	%r14, %r3, %r13;
	ld.shared.f32 	%f3, [%r14];
	ld.shared.f32 	%f8, [%r3];
	setp.leu.f32 	%p4, %f3, %f8;
	@%p4 bra 	$L__BB3_7;
	st.shared.f32 	[%r3], %f3;
$L__BB3_7:
	bar.sync 	0;
	setp.gt.u32 	%p5, %r5, 3;
	@%p5 bra 	$L__BB3_4;
$L__BB3_8:
	setp.ge.s32 	%p6, %r1, %r9;
	ld.shared.f32 	%f4, [sdata];
	bar.sync 	0;
	mov.f32 	%f50, 0f00000000;
	@%p6 bra 	$L__BB3_10;
	sub.f32 	%f10, %f49, %f4;
	fma.rn.f32 	%f11, %f10, 0f3BBB989D, 0f3F000000;
	cvt.sat.f32.f32 	%f12, %f11;
	mov.f32 	%f13, 0f4B400001;
	mov.f32 	%f14, 0f437C0000;
	fma.rm.f32 	%f15, %f12, %f14, %f13;
	add.f32 	%f16, %f15, 0fCB40007F;
	neg.f32 	%f17, %f16;
	fma.rn.f32 	%f18, %f10, 0f3FB8AA3B, %f17;
	fma.rn.f32 	%f19, %f10, 0f32A57060, %f18;
	mov.b32 	%r15, %f15;
	shl.b32 	%r16, %r15, 23;
	mov.b32 	%f20, %r16;
	ex2.approx.ftz.f32 	%f21, %f19;
	mul.f32 	%f50, %f21, %f20;
$L__BB3_10:
	setp.lt.u32 	%p7, %r25, 2;
	st.shared.f32 	[%r3], %f50;
	bar.sync 	0;
	@%p7 bra 	$L__BB3_14;
$L__BB3_11:
	shr.u32 	%r8, %r25, 1;
	setp.ge.u32 	%p8, %r1, %r8;
	@%p8 bra 	$L__BB3_13;
	shl.b32 	%r17, %r8, 2;
	add.s32 	%r18, %r3, %r17;
	ld.shared.f32 	%f22, [%r18];
	ld.shared.f32 	%f23, [%r3];
	add.f32 	%f24, %f22, %f23;
	st.shared.f32 	[%r3], %f24;
$L__BB3_13:
	bar.sync 	0;
	setp.gt.u32 	%p9, %r25, 3;
	mov.u32 	%r25, %r8;
	@%p9 bra 	$L__BB3_11;
$L__BB3_14:
	setp.ge.s32 	%p10, %r1, %r9;
	@%p10 bra 	$L__BB3_16;
	ld.shared.f32 	%f25, [sdata];
	setp.lt.f32 	%p11, %f25, 0f00800000;
	mul.f32 	%f26, %f25, 0f4B000000;
	selp.f32 	%f27, %f26, %f25, %p11;
	selp.f32 	%f28, 0fC1B80000, 0f00000000, %p11;
	mov.b32 	%r19, %f27;
	add.s32 	%r20, %r19, -1059760811;
	and.b32  	%r21, %r20, -8388608;
	sub.s32 	%r22, %r19, %r21;
	mov.b32 	%f29, %r22;
	cvt.rn.f32.s32 	%f30, %r21;
	fma.rn.f32 	%f31, %f30, 0f34000000, %f28;
	add.f32 	%f32, %f29, 0fBF800000;
	fma.rn.f32 	%f33, %f32, 0fBE055027, 0f3E1039F6;
	fma.rn.f32 	%f34, %f33, %f32, 0fBDF8CDCC;
	fma.rn.f32 	%f35, %f34, %f32, 0f3E0F2955;
	fma.rn.f32 	%f36, %f35, %f32, 0fBE2AD8B9;
	fma.rn.f32 	%f37, %f36, %f32, 0f3E4CED0B;
	fma.rn.f32 	%f38, %f37, %f32, 0fBE7FFF22;
	fma.rn.f32 	%f39, %f38, %f32, 0f3EAAAA78;
	fma.rn.f32 	%f40, %f39, %f32, 0fBF000000;
	mul.f32 	%f41, %f32, %f40;
	fma.rn.f32 	%f42, %f41, %f32, %f32;
	fma.rn.f32 	%f43, %f31, 0f3F317218, %f42;
	setp.gt.u32 	%p12, %r19, 2139095039;
	fma.rn.f32 	%f44, %f27, 0f7F800000, 0f7F800000;
	selp.f32 	%f45, %f44, %f43, %p12;
	setp.eq.f32 	%p13, %f27, 0f00000000;
	selp.f32 	%f46, 0fFF800000, %f45, %p13;
	sub.f32 	%f47, %f49, %f4;
	sub.f32 	%f48, %f47, %f46;
	add.s32 	%r23, %r2, %r1;
	cvta.to.global.u64 	%rd9, %rd2;
	mul.wide.u32 	%rd10, %r23, 4;
	add.s64 	%rd11, %rd9, %rd10;
	st.global.f32 	[%rd11], %f48;
$L__BB3_16:
	ret;

}
	// .globl	_Z6ce_fwdPKfS0_Pfi
.visible .entry _Z6ce_fwdPKfS0_Pfi(
	.param .u64 .ptr .align 1 _Z6ce_fwdPKfS0_Pfi_param_0,
	.param .u64 .ptr .align 1 _Z6ce_fwdPKfS0_Pfi_param_1,
	.param .u64 .ptr .align 1 _Z6ce_fwdPKfS0_Pfi_param_2,
	.param .u32 _Z6ce_fwdPKfS0_Pfi_param_3
)
{
	.reg .pred 	%p<2>;
	.reg .b32 	%r<6>;
	.reg .b32 	%f<5>;
	.reg .b64 	%rd<11>;

	ld.param.u64 	%rd1, [_Z6ce_fwdPKfS0_Pfi_param_0];
	ld.param.u64 	%rd2, [_Z6ce_fwdPKfS0_Pfi_param_1];
	ld.param.u64 	%rd3, [_Z6ce_fwdPKfS0_Pfi_param_2];
	ld.param.u32 	%r2, [_Z6ce_fwdPKfS0_Pfi_param_3];
	mov.u32 	%r3, %ctaid.x;
	mov.u32 	%r4, %ntid.x;
	mov.u32 	%r5, %tid.x;
	mad.lo.s32 	%r1, %r3, %r4, %r5;
	setp.ge.s32 	%p1, %r1, %r2;
	@%p1 bra 	$L__BB4_2;
	cvta.to.global.u64 	%rd4, %rd2;
	cvta.to.global.u64 	%rd5, %rd1;
	cvta.to.global.u64 	%rd6, %rd3;
	mul.wide.s32 	%rd7, %r1, 4;
	add.s64 	%rd8, %rd4, %rd7;
	ld.global.f32 	%f1, [%rd8];
	neg.f32 	%f2, %f1;
	add.s64 	%rd9, %rd5, %rd7;
	ld.global.f32 	%f3, [%rd9];
	mul.f32 	%f4, %f3, %f2;
	add.s64 	%rd10, %rd6, %rd7;
	st.global.f32 	[%rd10], %f4;
$L__BB4_2:
	ret;

}
	// .globl	_Z6ce_bwdPKfS0_Pfi
.visible .entry _Z6ce_bwdPKfS0_Pfi(
	.param .u64 .ptr .align 1 _Z6ce_bwdPKfS0_Pfi_param_0,
	.param .u64 .ptr .align 1 _Z6ce_bwdPKfS0_Pfi_param_1,
	.param .u64 .ptr .align 1 _Z6ce_bwdPKfS0_Pfi_param_2,
	.param .u32 _Z6ce_bwdPKfS0_Pfi_param_3
)
{
	.reg .pred 	%p<2>;
	.reg .b32 	%r<8>;
	.reg .b32 	%f<16>;
	.reg .b64 	%rd<11>;

	ld.param.u64 	%rd1, [_Z6ce_bwdPKfS0_Pfi_param_0];
	ld.param.u64 	%rd2, [_Z6ce_bwdPKfS0_Pfi_param_1];
	ld.param.u64 	%rd3, [_Z6ce_bwdPKfS0_Pfi_param_2];
	ld.param.u32 	%r2, [_Z6ce_bwdPKfS0_Pfi_param_3];
	mov.u32 	%r3, %ctaid.x;
	mov.u32 	%r4, %ntid.x;
	mov.u32 	%r5, %tid.x;
	mad.lo.s32 	%r1, %r3, %r4, %r5;
	setp.ge.s32 	%p1, %r1, %r2;
	@%p1 bra 	$L__BB5_2;
	cvta.to.global.u64 	%rd4, %rd1;
	cvta.to.global.u64 	%rd5, %rd2;
	cvta.to.global.u64 	%rd6, %rd3;
	mul.wide.s32 	%rd7, %r1, 4;
	add.s64 	%rd8, %rd4, %rd7;
	ld.global.f32 	%f1, [%rd8];
	fma.rn.f32 	%f2, %f1, 0f3BBB989D, 0f3F000000;
	cvt.sat.f32.f32 	%f3, %f2;
	mov.f32 	%f4, 0f4B400001;
	mov.f32 	%f5, 0f437C0000;
	fma.rm.f32 	%f6, %f3, %f5, %f4;
	add.f32 	%f7, %f6, 0fCB40007F;
	neg.f32 	%f8, %f7;
	fma.rn.f32 	%f9, %f1, 0f3FB8AA3B, %f8;
	fma.rn.f32 	%f10, %f1, 0f32A57060, %f9;
	mov.b32 	%r6, %f6;
	shl.b32 	%r7, %r6, 23;
	mov.b32 	%f11, %r7;
	ex2.approx.ftz.f32 	%f12, %f10;
	mul.f32 	%f13, %f12, %f11;
	add.s64 	%rd9, %rd5, %rd7;
	ld.global.f32 	%f14, [%rd9];
	sub.f32 	%f15, %f13, %f14;
	add.s64 	%rd10, %rd6, %rd7;
	st.global.f32 	[%rd10], %f15;
$L__BB5_2:
	ret;

}
	// .globl	_Z14reduce_sum_allPKfPfi
.visible .entry _Z14reduce_sum_allPKfPfi(
	.param .u64 .ptr .align 1 _Z14reduce_sum_allPKfPfi_param_0,
	.param .u64 .ptr .align 1 _Z14reduce_sum_allPKfPfi_param_1,
	.param .u32 _Z14reduce_sum_allPKfPfi_param_2
)
{
	.reg .pred 	%p<7>;
	.reg .b32 	%r<16>;
	.reg .b32 	%f<13>;
	.reg .b64 	%rd<7>;

	ld.param.u64 	%rd2, [_Z14reduce_sum_allPKfPfi_param_0];
	ld.param.u64 	%rd3, [_Z14reduce_sum_allPKfPfi_param_1];
	ld.param.u32 	%r9, [_Z14reduce_sum_allPKfPfi_param_2];
	mov.u32 	%r1, %tid.x;
	setp.ge.s32 	%p1, %r1, %r9;
	mov.f32 	%f12, 0f00000000;
	@%p1 bra 	$L__BB6_3;
	mov.u32 	%r2, %ntid.x;
	cvta.to.global.u64 	%rd1, %rd2;
	mov.f32 	%f12, 0f00000000;
	mov.u32 	%r14, %r1;
$L__BB6_2:
	mul.wide.s32 	%rd4, %r14, 4;
	add.s64 	%rd5, %rd1, %rd4;
	ld.global.f32 	%f6, [%rd5];
	add.f32 	%f12, %f12, %f6;
	add.s32 	%r14, %r14, %r2;
	setp.lt.s32 	%p2, %r14, %r9;
	@%p2 bra 	$L__BB6_2;
$L__BB6_3:
	shl.b32 	%r10, %r1, 2;
	mov.u32 	%r11, sdata;
	add.s32 	%r5, %r11, %r10;
	st.shared.f32 	[%r5], %f12;
	bar.sync 	0;
	mov.u32 	%r15, %ntid.x;
	setp.lt.u32 	%p3, %r15, 2;
	@%p3 bra 	$L__BB6_7;
$L__BB6_4:
	shr.u32 	%r8, %r15, 1;
	setp.ge.u32 	%p4, %r1, %r8;
	@%p4 bra 	$L__BB6_6;
	shl.b32 	%r12, %r8, 2;
	add.s32 	%r13, %r5, %r12;
	ld.shared.f32 	%f7, [%r13];
	ld.shared.f32 	%f8, [%r5];
	add.f32 	%f9, %f7, %f8;
	st.shared.f32 	[%r5], %f9;
$L__BB6_6:
	bar.sync 	0;
	setp.gt.u32 	%p5, %r15, 3;
	mov.u32 	%r15, %r8;
	@%p5 bra 	$L__BB6_4;
$L__BB6_7:
	setp.ne.s32 	%p6, %r1, 0;
	@%p6 bra 	$L__BB6_9;
	ld.shared.f32 	%f10, [sdata];
	cvta.to.global.u64 	%rd6, %rd3;
	st.global.f32 	[%rd6], %f10;
$L__BB6_9:
	ret;

}
	// .globl	_Z7col_sumPKfPfii
.visible .entry _Z7col_sumPKfPfii(
	.param .u64 .ptr .align 1 _Z7col_sumPKfPfii_param_0,
	.param .u64 .ptr .align 1 _Z7col_sumPKfPfii_param_1,
	.param .u32 _Z7col_sumPKfPfii_param_2,
	.param .u32 _Z7col_sumPKfPfii_param_3
)
{
	.reg .pred 	%p<11>;
	.reg .b32 	%r<38>;
	.reg .b32 	%f<83>;
	.reg .b64 	%rd<43>;

	ld.param.u64 	%rd3, [_Z7col_sumPKfPfii_param_0];
	ld.param.u64 	%rd2, [_Z7col_sumPKfPfii_param_1];
	ld.param.u32 	%r23, [_Z7col_sumPKfPfii_param_2];
	ld.param.u32 	%r24, [_Z7col_sumPKfPfii_param_3];
	cvta.to.global.u64 	%rd1, %rd3;
	mov.u32 	%r25, %ctaid.x;
	mov.u32 	%r26, %ntid.x;
	mov.u32 	%r27, %tid.x;
	mad.lo.s32 	%r1, %r25, %r26, %r27;
	setp.ge.s32 	%p1, %r1, %r24;
	@%p1 bra 	$L__BB7_15;
	setp.lt.s32 	%p2, %r23, 1;
	mov.f32 	%f82, 0f00000000;
	@%p2 bra 	$L__BB7_14;
	and.b32  	%r2, %r23, 15;
	setp.lt.u32 	%p3, %r23, 16;
	mov.f32 	%f82, 0f00000000;
	mov.b32 	%r34, 0;
	@%p3 bra 	$L__BB7_5;
	and.b32  	%r34, %r23, 2147483632;
	neg.s32 	%r32, %r34;
	shl.b32 	%r5, %r24, 4;
	mov.f32 	%f82, 0f00000000;
	mul.wide.s32 	%rd6, %r24, 4;
	mov.u32 	%r31, %r1;
$L__BB7_4:
	.pragma "nounroll";
	mul.wide.s32 	%rd4, %r31, 4;
	add.s64 	%rd5, %rd1, %rd4;
	ld.global.f32 	%f18, [%rd5];
	add.f32 	%f19, %f82, %f18;
	add.s64 	%rd7, %rd5, %rd6;
	ld.global.f32 	%f20, [%rd7];
	add.f32 	%f21, %f19, %f20;
	add.s64 	%rd8, %rd7, %rd6;
	ld.global.f32 	%f22, [%rd8];
	add.f32 	%f23, %f21, %f22;
	add.s64 	%rd9, %rd8, %rd6;
	ld.global.f32 	%f24, [%rd9];
	add.f32 	%f25, %f23, %f24;
	add.s64 	%rd10, %rd9, %rd6;
	ld.global.f32 	%f26, [%rd10];
	add.f32 	%f27, %f25, %f26;
	add.s64 	%rd11, %rd10, %rd6;
	ld.global.f32 	%f28, [%rd11];
	add.f32 	%f29, %f27, %f28;
	add.s64 	%rd12, %rd11, %rd6;
	ld.global.f32 	%f30, [%rd12];
	add.f32 	%f31, %f29, %f30;
	add.s64 	%rd13, %rd12, %rd6;
	ld.global.f32 	%f32, [%rd13];
	add.f32 	%f33, %f31, %f32;
	add.s64 	%rd14, %rd13, %rd6;
	ld.global.f32 	%f34, [%rd14];
	add.f32 	%f35, %f33, %f34;
	add.s64 	%rd15, %rd14, %rd6;
	ld.global.f32 	%f36, [%rd15];
	add.f32 	%f37, %f35, %f36;
	add.s64 	%rd16, %rd15, %rd6;
	ld.global.f32 	%f38, [%rd16];
	add.f32 	%f39, %f37, %f38;
	add.s64 	%rd17, %rd16, %rd6;
	ld.global.f32 	%f40, [%rd17];
	add.f32 	%f41, %f39, %f40;
	add.s64 	%rd18, %rd17, %rd6;
	ld.global.f32 	%f42, [%rd18];
	add.f32 	%f43, %f41, %f42;
	add.s64 	%rd19, %rd18, %rd6;
	ld.global.f32 	%f44, [%rd19];
	add.f32 	%f45, %f43, %f44;
	add.s64 	%rd20, %rd19, %rd6;
	ld.global.f32 	%f46, [%rd20];
	add.f32 	%f47, %f45, %f46;
	add.s64 	%rd21, %rd20, %rd6;
	ld.global.f32 	%f48, [%rd21];
	add.f32 	%f82, %f47, %f48;
	add.s32 	%r32, %r32, 16;
	add.s32 	%r31, %r31, %r5;
	setp.ne.s32 	%p4, %r32, 0;
	@%p4 bra 	$L__BB7_4;
$L__BB7_5:
	setp.eq.s32 	%p5, %r2, 0;
	@%p5 bra 	$L__BB7_14;
	and.b32  	%r11, %r23, 7;
	setp.lt.u32 	%p6, %r2, 8;
	@%p6 bra 	$L__BB7_8;
	mad.lo.s32 	%r29, %r34, %r24, %r1;
	mul.wide.s32 	%rd22, %r29, 4;
	add.s64 	%rd23, %rd1, %rd22;
	ld.global.f32 	%f50, [%rd23];
	add.f32 	%f51, %f82, %f50;
	mul.wide.s32 	%rd24, %r24, 4;
	add.s64 	%rd25, %rd23, %rd24;
	ld.global.f32 	%f52, [%rd25];
	add.f32 	%f53, %f51, %f52;
	add.s64 	%rd26, %rd25, %rd24;
	ld.global.f32 	%f54, [%rd26];
	add.f32 	%f55, %f53, %f54;
	add.s64 	%rd27, %rd26, %rd24;
	ld.global.f32 	%f56, [%rd27];
	add.f32 	%f57, %f55, %f56;
	add.s64 	%rd28, %rd27, %rd24;
	ld.global.f32 	%f58, [%rd28];
	add.f32 	%f59, %f57, %f58;
	add.s64 	%rd29, %rd28, %rd24;
	ld.global.f32 	%f60, [%rd29];
	add.f32 	%f61, %f59, %f60;
	add.s64 	%rd30, %rd29, %rd24;
	ld.global.f32 	%f62, [%rd30];
	add.f32 	%f63, %f61, %f62;
	add.s64 	%rd31, %rd30, %rd24;
	ld.global.f32 	%f64, [%rd31];
	add.f32 	%f82, %f63, %f64;
	add.s32 	%r34, %r34, 8;
$L__BB7_8:
	setp.eq.s32 	%p7, %r11, 0;
	@%p7 bra 	$L__BB7_14;
	and.b32  	%r14, %r23, 3;
	setp.lt.u32 	%p8, %r11, 4;
	@%p8 bra 	$L__BB7_11;
	mad.lo.s32 	%r30, %r34, %r24, %r1;
	mul.wide.s32 	%rd32, %r30, 4;
	add.s64 	%rd33, %rd1, %rd32;
	ld.global.f32 	%f66, [%rd33];
	add.f32 	%f67, %f82, %f66;
	mul.wide.s32 	%rd34, %r24, 4;
	add.s64 	%rd35, %rd33, %rd34;
	ld.global.f32 	%f68, [%rd35];
	add.f32 	%f69, %f67, %f68;
	add.s64 	%rd36, %rd35, %rd34;
	ld.global.f32 	%f70, [%rd36];
	add.f32 	%f71, %f69, %f70;
	add.s64 	%rd37, %rd36, %rd34;
	ld.global.f32 	%f72, [%rd37];
	add.f32 	%f82, %f71, %f72;
	add.s32 	%r34, %r34, 4;
$L__BB7_11:
	setp.eq.s32 	%p9, %r14, 0;
	@%p9 bra 	$L__BB7_14;
	mad.lo.s32 	%r37, %r34, %r24, %r1;
	neg.s32 	%r36, %r14;
$L__BB7_13:
	.pragma "nounroll";
	mul.wide.s32 	%rd38, %r37, 4;
	add.s64 	%rd39, %rd1, %rd38;
	ld.global.f32 	%f73, [%rd39];
	add.f32 	%f82, %f82, %f73;
	add.s32 	%r37, %r37, %r24;
	add.s32 	%r36, %r36, 1;
	setp.ne.s32 	%p10, %r36, 0;
	@%p10 bra 	$L__BB7_13;
$L__BB7_14:
	cvta.to.global.u64 	%rd40, %rd2;
	mul.wide.s32 	%rd41, %r1, 4;
	add.s64 	%rd42, %rd40, %rd41;
	st.global.f32 	[%rd42], %f82;
$L__BB7_15:
	ret;

}
	// .globl	_Z12scale_kernelPffi
.visible .entry _Z12scale_kernelPffi(
	.param .u64 .ptr .align 1 _Z12scale_kernelPffi_param_0,
	.param .f32 _Z12scale_kernelPffi_param_1,
	.param .u32 _Z12scale_kernelPffi_param_2
)
{
	.reg .pred 	%p<2>;
	.reg .b32 	%r<6>;
	.reg .b32 	%f<4>;
	.reg .b64 	%rd<5>;

	ld.param.u64 	%rd1, [_Z12scale_kernelPffi_param_0];
	ld.param.f32 	%f1, [_Z12scale_kernelPffi_param_1];
	ld.param.u32 	%r2, [_Z12scale_kernelPffi_param_2];
	mov.u32 	%r3, %ctaid.x;
	mov.u32 	%r4, %ntid.x;
	mov.u32 	%r5, %tid.x;
	mad.lo.s32 	%r1, %r3, %r4, %r5;
	setp.ge.s32 	%p1, %r1, %r2;
	@%p1 bra 	$L__BB8_2;
	cvta.to.global.u64 	%rd2, %rd1;
	mul.wide.s32 	%rd3, %r1, 4;
	add.s64 	%rd4, %rd2, %rd3;
	ld.global.f32 	%f2, [%rd4];
	mul.f32 	%f3, %f1, %f2;
	st.global.f32 	[%rd4], %f3;
$L__BB8_2:
	ret;

}
	// .globl	_Z10sgd_updatePfPKffi
.visible .entry _Z10sgd_updatePfPKffi(
	.param .u64 .ptr .align 1 _Z10sgd_updatePfPKffi_param_0,
	.param .u64 .ptr .align 1 _Z10sgd_updatePfPKffi_param_1,
	.param .f32 _Z10sgd_updatePfPKffi_param_2,
	.param .u32 _Z10sgd_updatePfPKffi_param_3
)
{
	.reg .pred 	%p<2>;
	.reg .b32 	%r<6>;
	.reg .b32 	%f<6>;
	.reg .b64 	%rd<8>;

	ld.param.u64 	%rd1, [_Z10sgd_updatePfPKffi_param_0];
	ld.param.u64 	%rd2, [_Z10sgd_updatePfPKffi_param_1];
	ld.param.f32 	%f1, [_Z10sgd_updatePfPKffi_param_2];
	ld.param.u32 	%r2, [_Z10sgd_updatePfPKffi_param_3];
	mov.u32 	%r3, %ctaid.x;
	mov.u32 	%r4, %ntid.x;
	mov.u32 	%r5, %tid.x;
	mad.lo.s32 	%r1, %r3, %r4, %r5;
	setp.ge.s32 	%p1, %r1, %r2;
	@%p1 bra 	$L__BB9_2;
	cvta.to.global.u64 	%rd3, %rd2;
	cvta.to.global.u64 	%rd4, %rd1;
	mul.wide.s32 	%rd5, %r1, 4;
	add.s64 	%rd6, %rd3, %rd5;
	ld.global.f32 	%f2, [%rd6];
	mul.f32 	%f3, %f1, %f2;
	add.s64 	%rd7, %rd4, %rd5;
	ld.global.f32 	%f4, [%rd7];
	sub.f32 	%f5, %f4, %f3;
	st.global.f32 	[%rd7], %f5;
$L__BB9_2:
	ret;

}


// ===== COMPILED SASS (sm_100) =====

	.target	sm_100

	.elftype	@"ET_EXEC"


//--------------------- .note.nv.tkinfo           --------------------------
	.section	.note.nv.tkinfo,"",@"SHT_NOTE"
	.sectionflags	@"SHF_NOTE_NV_TKINFO"
	.tkinfo
        /*0018*/ 	.word	0x00000002
        /*0030*/ 	.string	""
        /*0030*/ 	.string	"ptxas"
        /*0030*/ 	.string	"Cuda compilation tools, release 13.0, V13.0.88"
        /*0030*/ 	.string	"Build cuda_13.0.r13.0/compiler.36424714_0"
        /*0030*/ 	.string	"-arch sm_100 -m 64 "



//--------------------- .note.nv.cuinfo           --------------------------
	.section	.note.nv.cuinfo,"",@"SHT_NOTE"
	.sectionflags	@"SHF_NOTE_NV_CUINFO"
        /*0018*/ 	.short	0x0002
        /*001a*/ 	.short	0x0064
        /*001c*/ 	.short	0x0082
	.zero		2


//--------------------- .nv.info                  --------------------------
	.section	.nv.info,"",@"SHT_CUDA_INFO"
	.align	4


	//----- nvinfo : EIATTR_REGCOUNT
	.align		4
        /*0000*/ 	.byte	0x04, 0x2f
        /*0002*/ 	.short	(.L_1 - .L_0)
	.align		4
.L_0:
        /*0004*/ 	.word	index@(_Z8relu_fwdPKfPfi)
        /*0008*/ 	.word	0x0000000a


	//----- nvinfo : EIATTR_FRAME_SIZE
	.align		4
.L_1:
        /*000c*/ 	.byte	0x04, 0x11
        /*000e*/ 	.short	(.L_3 - .L_2)
	.align		4
.L_2:
        /*0010*/ 	.word	index@(_Z8relu_fwdPKfPfi)
        /*0014*/ 	.word	0x00000000


	//----- nvinfo : EIATTR_REGCOUNT
	.align		4
.L_3:
        /*0018*/ 	.byte	0x04, 0x2f
        /*001a*/ 	.short	(.L_5 - .L_4)
	.align		4
.L_4:
        /*001c*/ 	.word	index@(_Z8relu_bwdPKfS0_Pfi)
        /*0020*/ 	.word	0x0000000c


	//----- nvinfo : EIATTR_FRAME_SIZE
	.align		4
.L_5:
        /*0024*/ 	.byte	0x04, 0x11
        /*0026*/ 	.short	(.L_7 - .L_6)
	.align		4
.L_6:
        /*0028*/ 	.word	index@(_Z8relu_bwdPKfS0_Pfi)
        /*002c*/ 	.word	0x00000000


	//----- nvinfo : EIATTR_REGCOUNT
	.align		4
.L_7:
        /*0030*/ 	.byte	0x04, 0x2f
        /*0032*/ 	.short	(.L_9 - .L_8)
	.align		4
.L_8:
        /*0034*/ 	.word	index@(_Z8add_biasPfPKfii)
        /*0038*/ 	.word	0x0000000e


	//----- nvinfo : EIATTR_FRAME_SIZE
	.align		4
.L_9:
        /*003c*/ 	.byte	0x04, 0x11
        /*003e*/ 	.short	(.L_11 - .L_10)
	.align		4
.L_10:
        /*0040*/ 	.word	index@(_Z8add_biasPfPKfii)
        /*0044*/ 	.word	0x00000000


	//----- nvinfo : EIATTR_REGCOUNT
	.align		4
.L_11:
        /*0048*/ 	.byte	0x04, 0x2f
        /*004a*/ 	.short	(.L_13 - .L_12)
	.align		4
.L_12:
        /*004c*/ 	.word	index@(_Z17batch_log_softmaxPKfPfi)
        /*0050*/ 	.word	0x0000000e


	//----- nvinfo : EIATTR_FRAME_SIZE
	.align		4
.L_13:
        /*0054*/ 	.byte	0x04, 0x11
        /*0056*/ 	.short	(.L_15 - .L_14)
	.align		4
.L_14:
        /*0058*/ 	.word	index@(_Z17batch_log_softmaxPKfPfi)
        /*005c*/ 	.word	0x00000000


	//----- nvinfo : EIATTR_REGCOUNT
	.align		4
.L_15:
        /*0060*/ 	.byte	0x04, 0x2f
        /*0062*/ 	.short	(.L_17 - .L_16)
	.align		4
.L_16:
        /*0064*/ 	.word	index@(_Z6ce_fwdPKfS0_Pfi)
        /*0068*/ 	.word	0x0000000c


	//----- nvinfo : EIATTR_FRAME_SIZE
	.align		4
.L_17:
        /*006c*/ 	.byte	0x04, 0x11
        /*006e*/ 	.short	(.L_19 - .L_18)
	.align		4
.L_18:
        /*0070*/ 	.word	index@(_Z6ce_fwdPKfS0_Pfi)
        /*0074*/ 	.word	0x00000000


	//----- nvinfo : EIATTR_REGCOUNT
	.align		4
.L_19:
        /*0078*/ 	.byte	0x04, 0x2f
        /*007a*/ 	.short	(.L_21 - .L_20)
	.align		4
.L_20:
        /*007c*/ 	.word	index@(_Z6ce_bwdPKfS0_Pfi)
        /*0080*/ 	.word	0x0000000e


	//----- nvinfo : EIATTR_FRAME_SIZE
	.align		4
.L_21:
        /*0084*/ 	.byte	0x04, 0x11
        /*0086*/ 	.short	(.L_23 - .L_22)
	.align		4
.L_22:
        /*0088*/ 	.word	index@(_Z6ce_bwdPKfS0_Pfi)
        /*008c*/ 	.word	0x00000000


	//----- nvinfo : EIATTR_REGCOUNT
	.align		4
.L_23:
        /*0090*/ 	.byte	0x04, 0x2f
        /*0092*/ 	.short	(.L_25 - .L_24)
	.align		4
.L_24:
        /*0094*/ 	.word	index@(_Z14reduce_sum_allPKfPfi)
        /*0098*/ 	.word	0x0000000b


	//----- nvinfo : EIATTR_FRAME_SIZE
	.align		4
.L_25:
        /*009c*/ 	.byte	0x04, 0x11
        /*009e*/ 	.short	(.L_27 - .L_26)
	.align		4
.L_26:
        /*00a0*/ 	.word	index@(_Z14reduce_sum_allPKfPfi)
        /*00a4*/ 	.word	0x00000000


	//----- nvinfo : EIATTR_REGCOUNT
	.align		4
.L_27:
        /*00a8*/ 	.byte	0x04, 0x2f
        /*00aa*/ 	.short	(.L_29 - .L_28)
	.align		4
.L_28:
        /*00ac*/ 	.word	index@(_Z7col_sumPKfPfii)
        /*00b0*/ 	.word	0x00000020


	//----- nvinfo : EIATTR_FRAME_SIZE
	.align		4
.L_29:
        /*00b4*/ 	.byte	0x04, 0x11
        /*00b6*/ 	.short	(.L_31 - .L_30)
	.align		4
.L_30:
        /*00b8*/ 	.word	index@(_Z7col_sumPKfPfii)
        /*00bc*/ 	.word	0x00000000


	//----- nvinfo : EIATTR_REGCOUNT
	.align		4
.L_31:
        /*00c0*/ 	.byte	0x04, 0x2f
        /*00c2*/ 	.short	(.L_33 - .L_32)
	.align		4
.L_32:
        /*00c4*/ 	.word	index@(_Z12scale_kernelPffi)
        /*00c8*/ 	.word	0x00000008


	//----- nvinfo : EIATTR_FRAME_SIZE
	.align		4
.L_33:
        /*00cc*/ 	.byte	0x04, 0x11
        /*00ce*/ 	.short	(.L_35 - .L_34)
	.align		4
.L_34:
        /*00d0*/ 	.word	index@(_Z12scale_kernelPffi)
        /*00d4*/ 	.word	0x00000000


	//----- nvinfo : EIATTR_REGCOUNT
	.align		4
.L_35:
        /*00d8*/ 	.byte	0x04, 0x2f
        /*00da*/ 	.short	(.L_37 - .L_36)
	.align		4
.L_36:
        /*00dc*/ 	.word	index@(_Z10sgd_updatePfPKffi)
        /*00e0*/ 	.word	0x0000000a


	//----- nvinfo : EIATTR_FRAME_SIZE
	.align		4
.L_37:
        /*00e4*/ 	.byte	0x04, 0x11
        /*00e6*/ 	.short	(.L_39 - .L_38)
	.align		4
.L_38:
        /*00e8*/ 	.word	index@(_Z10sgd_updatePfPKffi)
        /*00ec*/ 	.word	0x00000000


	//----- nvinfo : EIATTR_MIN_STACK_SIZE
	.align		4
.L_39:
        /*00f0*/ 	.byte	0x04, 0x12
        /*00f2*/ 	.short	(.L_41 - .L_40)
	.align		4
.L_40:
        /*00f4*/ 	.word	index@(_Z10sgd_updatePfPKffi)
        /*00f8*/ 	.word	0x00000000


	//----- nvinfo : EIATTR_MIN_STACK_SIZE
	.align		4
.L_41:
        /*00fc*/ 	.byte	0x04, 0x12
        /*00fe*/ 	.short	(.L_43 - .L_42)
	.align		4
.L_42:
        /*0100*/ 	.word	index@(_Z12scale_kernelPffi)
        /*0104*/ 	.word	0x00000000


	//----- nvinfo : EIATTR_MIN_STACK_SIZE
	.align		4
.L_43:
        /*0108*/ 	.byte	0x04, 0x12
        /*010a*/ 	.short	(.L_45 - .L_44)
	.align		4
.L_44:
        /*010c*/ 	.word	index@(_Z7col_sumPKfPfii)
        /*0110*/ 	.word	0x00000000


	//----- nvinfo : EIATTR_MIN_STACK_SIZE
	.align		4
.L_45:
        /*0114*/ 	.byte	0x04, 0x12
        /*0116*/ 	.short	(.L_47 - .L_46)
	.align		4
.L_46:
        /*0118*/ 	.word	index@(_Z14reduce_sum_allPKfPfi)
        /*011c*/ 	.word	0x00000000


	//----- nvinfo : EIATTR_MIN_STACK_SIZE
	.align		4
.L_47:
        /*0120*/ 	.byte	0x04, 0x12
        /*0122*/ 	.short	(.L_49 - .L_48)
	.align		4
.L_48:
        /*0124*/ 	.word	index@(_Z6ce_bwdPKfS0_Pfi)
        /*0128*/ 	.word	0x00000000


	//----- nvinfo : EIATTR_MIN_STACK_SIZE
	.align		4
.L_49:
        /*012c*/ 	.byte	0x04, 0x12
        /*012e*/ 	.short	(.L_51 - .L_50)
	.align		4
.L_50:
        /*0130*/ 	.word	index@(_Z6ce_fwdPKfS0_Pfi)
        /*0134*/ 	.word	0x00000000


	//----- nvinfo : EIATTR_MIN_STACK_SIZE
	.align		4
.L_51:
        /*0138*/ 	.byte	0x04, 0x12
        /*013a*/ 	.short	(.L_53 - .L_52)
	.align		4
.L_52:
        /*013c*/ 	.word	index@(_Z17batch_log_softmaxPKfPfi)
        /*0140*/ 	.word	0x00000000


	//----- nvinfo : EIATTR_MIN_STACK_SIZE
	.align		4
.L_53:
        /*0144*/ 	.byte	0x04, 0x12
        /*0146*/ 	.short	(.L_55 - .L_54)
	.align		4
.L_54:
        /*0148*/ 	.word	index@(_Z8add_biasPfPKfii)
        /*014c*/ 	.word	0x00000000


	//----- nvinfo : EIATTR_MIN_STACK_SIZE
	.align		4
.L_55:
        /*0150*/ 	.byte	0x04, 0x12
        /*0152*/ 	.short	(.L_57 - .L_56)
	.align		4
.L_56:
        /*0154*/ 	.word	index@(_Z8relu_bwdPKfS0_Pfi)
        /*0158*/ 	.word	0x00000000


	//----- nvinfo : EIATTR_MIN_STACK_SIZE
	.align		4
.L_57:
        /*015c*/ 	.byte	0x04, 0x12
        /*015e*/ 	.short	(.L_59 - .L_58)
	.align		4
.L_58:
        /*0160*/ 	.word	index@(_Z8relu_fwdPKfPfi)
        /*0164*/ 	.word	0x00000000
.L_59:


//--------------------- .nv.compat                --------------------------
	.section	.nv.compat,"",@"SHT_CUDA_COMPAT_INFO"
	.align	4
        /*0000*/ 	.byte	0x02, 0x09, 0x00, 0x00, 0x02, 0x02, 0x01, 0x00, 0x02, 0x05, 0x05, 0x00, 0x03, 0x07, 0x01, 0x01
        /*0010*/ 	.byte	0x02, 0x03, 0x00, 0x00, 0x02, 0x06, 0x01, 0x00, 0x04, 0x0b, 0x08, 0x00, 0x01, 0x00, 0x00, 0x00
        /*0020*/ 	.byte	0x00, 0x00, 0x00, 0x00


//--------------------- .nv.info._Z10sgd_updatePfPKffi --------------------------
	.section	.nv.info._Z10sgd_updatePfPKffi,"",@"SHT_CUDA_INFO"
	.sectionflags	@""
	.align	4


	//----- nvinfo : EIATTR_CUDA_API_VERSION
	.align		4
        /*0000*/ 	.byte	0x04, 0x37
        /*0002*/ 	.short	(.L_61 - .L_60)
.L_60:
        /*0004*/ 	.word	0x00000082


	//----- nvinfo : EIATTR_KPARAM_INFO
	.align		4
.L_61:
        /*0008*/ 	.byte	0x04, 0x17
        /*000a*/ 	.short	(.L_63 - .L_62)
.L_62:
        /*000c*/ 	.word	0x00000000
        /*0010*/ 	.short	0x0003
        /*0012*/ 	.short	0x0014
        /*0014*/ 	.byte	0x00, 0xf0, 0x11, 0x00


	//----- nvinfo : EIATTR_KPARAM_INFO
	.align		4
.L_63:
        /*0018*/ 	.byte	0x04, 0x17
        /*001a*/ 	.short	(.L_65 - .L_64)
.L_64:
        /*001c*/ 	.word	0x00000000
        /*0020*/ 	.short	0x0002
        /*0022*/ 	.short	0x0010
        /*0024*/ 	.byte	0x00, 0xf0, 0x11, 0x00


	//----- nvinfo : EIATTR_KPARAM_INFO
	.align		4
.L_65:
        /*0028*/ 	.byte	0x04, 0x17
        /*002a*/ 	.short	(.L_67 - .L_66)
.L_66:
        /*002c*/ 	.word	0x00000000
        /*0030*/ 	.short	0x0001
        /*0032*/ 	.short	0x0008
        /*0034*/ 	.byte	0x00, 0xf5, 0x21, 0x00


	//----- nvinfo : EIATTR_KPARAM_INFO
	.align		4
.L_67:
        /*0038*/ 	.byte	0x04, 0x17
        /*003a*/ 	.short	(.L_69 - .L_68)
.L_68:
        /*003c*/ 	.word	0x00000000
        /*0040*/ 	.short	0x0000
        /*0042*/ 	.short	0x0000
        /*0044*/ 	.byte	0x00, 0xf5, 0x21, 0x00


	//----- nvinfo : EIATTR_SPARSE_MMA_MASK
	.align		4
.L_69:
        /*0048*/ 	.byte	0x03, 0x50
        /*004a*/ 	.short	0x0000


	//----- nvinfo : EIATTR_MAXREG_COUNT
	.align		4
        /*004c*/ 	.byte	0x03, 0x1b
        /*004e*/ 	.short	0x00ff


	//----- nvinfo : EIATTR_MERCURY_ISA_VERSION
	.align		4
        /*0050*/ 	.byte	0x03, 0x5f
        /*0052*/ 	.short	0x0101


	//----- nvinfo : EIATTR_VRC_CTA_INIT_COUNT
	.align		4
        /*0054*/ 	.byte	0x02, 0x4a
	.zero		1
	.zero		1


	//----- nvinfo : EIATTR_EXIT_INSTR_OFFSETS
	.align		4
        /*0058*/ 	.byte	0x04, 0x1c
        /*005a*/ 	.short	(.L_71 - .L_70)


	//   ....[0]....
.L_70:
        /*005c*/ 	.word	0x00000070


	//   ....[1]....
        /*0060*/ 	.word	0x00000120


	//----- nvinfo : EIATTR_CBANK_PARAM_SIZE
	.align		4
.L_71:
        /*0064*/ 	.byte	0x03, 0x19
        /*0066*/ 	.short	0x0018


	//----- nvinfo : EIATTR_PARAM_CBANK
	.align		4
        /*0068*/ 	.byte	0x04, 0x0a
        /*006a*/ 	.short	(.L_73 - .L_72)
	.align		4
.L_72:
        /*006c*/ 	.word	index@(.nv.constant0._Z10sgd_updatePfPKffi)
        /*0070*/ 	.short	0x0380
        /*0072*/ 	.short	0x0018


	//----- nvinfo : EIATTR_SW_WAR
	.align		4
.L_73:
        /*0074*/ 	.byte	0x04, 0x36
        /*0076*/ 	.short	(.L_75 - .L_74)
.L_74:
        /*0078*/ 	.word	0x00000008
.L_75:


//--------------------- .nv.info._Z12scale_kernelPffi --------------------------
	.section	.nv.info._Z12scale_kernelPffi,"",@"SHT_CUDA_INFO"
	.sectionflags	@""
	.align	4


	//----- nvinfo : EIATTR_CUDA_API_VERSION
	.align		4
        /*0000*/ 	.byte	0x04, 0x37
        /*0002*/ 	.short	(.L_77 - .L_76)
.L_76:
        /*0004*/ 	.word	0x00000082


	//----- nvinfo : EIATTR_KPARAM_INFO
	.align		4
.L_77:
        /*0008*/ 	.byte	0x04, 0x17
        /*000a*/ 	.short	(.L_79 - .L_78)
.L_78:
        /*000c*/ 	.word	0x00000000
        /*0010*/ 	.short	0x0002
        /*0012*/ 	.short	0x000c
        /*0014*/ 	.byte	0x00, 0xf0, 0x11, 0x00


	//----- nvinfo : EIATTR_KPARAM_INFO
	.align		4
.L_79:
        /*0018*/ 	.byte	0x04, 0x17
        /*001a*/ 	.short	(.L_81 - .L_80)
.L_80:
        /*001c*/ 	.word	0x00000000
        /*0020*/ 	.short	0x0001
        /*0022*/ 	.short	0x0008
        /*0024*/ 	.byte	0x00, 0xf0, 0x11, 0x00


	//----- nvinfo : EIATTR_KPARAM_INFO
	.align		4
.L_81:
        /*0028*/ 	.byte	0x04, 0x17
        /*002a*/ 	.short	(.L_83 - .L_82)
.L_82:
        /*002c*/ 	.word	0x00000000
        /*0030*/ 	.short	0x0000
        /*0032*/ 	.short	0x0000
        /*0034*/ 	.byte	0x00, 0xf5, 0x21, 0x00


	//----- nvinfo : EIATTR_SPARSE_MMA_MASK
	.align		4
.L_83:
        /*0038*/ 	.byte	0x03, 0x50
        /*003a*/ 	.short	0x0000


	//----- nvinfo : EIATTR_MAXREG_COUNT
	.align		4
        /*003c*/ 	.byte	0x03, 0x1b
        /*003e*/ 	.short	0x00ff


	//----- nvinfo : EIATTR_MERCURY_ISA_VERSION
	.align		4
        /*0040*/ 	.byte	0x03, 0x5f
        /*0042*/ 	.short	0x0101


	//----- nvinfo : EIATTR_VRC_CTA_INIT_COUNT
	.align		4
        /*0044*/ 	.byte	0x02, 0x4a
	.zero		1
	.zero		1


	//----- nvinfo : EIATTR_EXIT_INSTR_OFFSETS
	.align		4
        /*0048*/ 	.byte	0x04, 0x1c
        /*004a*/ 	.short	(.L_85 - .L_84)


	//   ....[0]....
.L_84:
        /*004c*/ 	.word	0x00000070


	//   ....[1]....
        /*0050*/ 	.word	0x000000f0


	//----- nvinfo : EIATTR_CBANK_PARAM_SIZE
	.align		4
.L_85:
        /*0054*/ 	.byte	0x03, 0x19
        /*0056*/ 	.short	0x0010


	//----- nvinfo : EIATTR_PARAM_CBANK
	.align		4
        /*0058*/ 	.byte	0x04, 0x0a
        /*005a*/ 	.short	(.L_87 - .L_86)
	.align		4
.L_86:
        /*005c*/ 	.word	index@(.nv.constant0._Z12scale_kernelPffi)
        /*0060*/ 	.short	0x0380
        /*0062*/ 	.short	0x0010


	//----- nvinfo : EIATTR_SW_WAR
	.align		4
.L_87:
        /*0064*/ 	.byte	0x04, 0x36
        /*0066*/ 	.short	(.L_89 - .L_88)
.L_88:
        /*0068*/ 	.word	0x00000008
.L_89:


//--------------------- .nv.info._Z7col_sumPKfPfii --------------------------
	.section	.nv.info._Z7col_sumPKfPfii,"",@"SHT_CUDA_INFO"
	.sectionflags	@""
	.align	4


	//----- nvinfo : EIATTR_CUDA_API_VERSION
	.align		4
        /*0000*/ 	.byte	0x04, 0x37
        /*0002*/ 	.short	(.L_91 - .L_90)
.L_90:
        /*0004*/ 	.word	0x00000082


	//----- nvinfo : EIATTR_KPARAM_INFO
	.align		4
.L_91:
        /*0008*/ 	.byte	0x04, 0x17
        /*000a*/ 	.short	(.L_93 - .L_92)
.L_92:
        /*000c*/ 	.word	0x00000000
        /*0010*/ 	.short	0x0003
        /*0012*/ 	.short	0x0014
        /*0014*/ 	.byte	0x00, 0xf0, 0x11, 0x00


	//----- nvinfo : EIATTR_KPARAM_INFO
	.align		4
.L_93:
        /*0018*/ 	.byte	0x04, 0x17
        /*001a*/ 	.short	(.L_95 - .L_94)
.L_94:
        /*001c*/ 	.word	0x00000000
        /*0020*/ 	.short	0x0002
        /*0022*/ 	.short	0x0010
        /*0024*/ 	.byte	0x00, 0xf0, 0x11, 0x00


	//----- nvinfo : EIATTR_KPARAM_INFO
	.align		4
.L_95:
        /*0028*/ 	.byte	0x04, 0x17
        /*002a*/ 	.short	(.L_97 - .L_96)
.L_96:
        /*002c*/ 	.word	0x00000000
        /*0030*/ 	.short	0x0001
        /*0032*/ 	.short	0x0008
        /*0034*/ 	.byte	0x00, 0xf5, 0x21, 0x00


	//----- nvinfo : EIATTR_KPARAM_INFO
	.align		4
.L_97:
        /*0038*/ 	.byte	0x04, 0x17
        /*003a*/ 	.short	(.L_99 - .L_98)
.L_98:
        /*003c*/ 	.word	0x00000000
        /*0040*/ 	.short	0x0000
        /*0042*/ 	.short	0x0000
        /*0044*/ 	.byte	0x00, 0xf5, 0x21, 0x00


	//----- nvinfo : EIATTR_SPARSE_MMA_MASK
	.align		4
.L_99:
        /*0048*/ 	.byte	0x03, 0x50
        /*004a*/ 	.short	0x0000


	//----- nvinfo : EIATTR_MAXREG_COUNT
	.align		4
        /*004c*/ 	.byte	0x03, 0x1b
        /*004e*/ 	.short	0x00ff


	//----- nvinfo : EIATTR_MERCURY_ISA_VERSION
	.align		4
        /*0050*/ 	.byte	0x03, 0x5f
        /*0052*/ 	.short	0x0101


	//----- nvinfo : EIATTR_VRC_CTA_INIT_COUNT
	.align		4
        /*0054*/ 	.byte	0x02, 0x4a
	.zero		1
	.zero		1


	//----- nvinfo : EIATTR_EXIT_INSTR_OFFSETS
	.align		4
        /*0058*/ 	.byte	0x04, 0x1c
        /*005a*/ 	.short	(.L_101 - .L_100)


	//   ....[0]....
.L_100:
        /*005c*/ 	.word	0x00000070


	//   ....[1]....
        /*0060*/ 	.word	0x000008e0


	//----- nvinfo : EIATTR_CBANK_PARAM_SIZE
	.align		4
.L_101:
        /*0064*/ 	.byte	0x03, 0x19
        /*0066*/ 	.short	0x0018


	//----- nvinfo : EIATTR_PARAM_CBANK
	.align		4
        /*0068*/ 	.byte	0x04, 0x0a
        /*006a*/ 	.short	(.L_103 - .L_102)
	.align		4
.L_102:
        /*006c*/ 	.word	index@(.nv.constant0._Z7col_sumPKfPfii)
        /*0070*/ 	.short	0x0380
        /*0072*/ 	.short	0x0018


	//----- nvinfo : EIATTR_SW_WAR
	.align		4
.L_103:
        /*0074*/ 	.byte	0x04, 0x36
        /*0076*/ 	.short	(.L_105 - .L_104)
.L_104:
        /*0078*/ 	.word	0x00000008
.L_105:


//--------------------- .nv.info._Z14reduce_sum_allPKfPfi --------------------------
	.section	.nv.info._Z14reduce_sum_allPKfPfi,"",@"SHT_CUDA_INFO"
	.sectionflags	@""
	.align	4


	//----- nvinfo : EIATTR_CUDA_API_VERSION
	.align		4
        /*0000*/ 	.byte	0x04, 0x37
        /*0002*/ 	.short	(.L_107 - .L_106)
.L_106:
        /*0004*/ 	.word	0x00000082


	//----- nvinfo : EIATTR_KPARAM_INFO
	.align		4
.L_107:
        /*0008*/ 	.byte	0x04, 0x17
        /*000a*/ 	.short	(.L_109 - .L_108)
.L_108:
        /*000c*/ 	.word	0x00000000
        /*0010*/ 	.short	0x0002
        /*0012*/ 	.short	0x0010
        /*0014*/ 	.byte	0x00, 0xf0, 0x11, 0x00


	//----- nvinfo : EIATTR_KPARAM_INFO
	.align		4
.L_109:
        /*0018*/ 	.byte	0x04, 0x17
        /*001a*/ 	.short	(.L_111 - .L_110)
.L_110:
        /*001c*/ 	.word	0x00000000
        /*0020*/ 	.short	0x0001
        /*0022*/ 	.short	0x0008
        /*0024*/ 	.byte	0x00, 0xf5, 0x21, 0x00


	//----- nvinfo : EIATTR_KPARAM_INFO
	.align		4
.L_111:
        /*0028*/ 	.byte	0x04, 0x17
        /*002a*/ 	.short	(.L_113 - .L_112)
.L_112:
        /*002c*/ 	.word	0x00000000
        /*0030*/ 	.short	0x0000
        /*0032*/ 	.short	0x0000
        /*0034*/ 	.byte	0x00, 0xf5, 0x21, 0x00


	//----- nvinfo : EIATTR_SPARSE_MMA_MASK
	.align		4
.L_113:
        /*0038*/ 	.byte	0x03, 0x50
        /*003a*/ 	.short	0x0000


	//----- nvinfo : EIATTR_MAXREG_COUNT
	.align		4
        /*003c*/ 	.byte	0x03, 0x1b
        /*003e*/ 	.short	0x00ff


	//----- nvinfo : EIATTR_NUM_BARRIERS
	.align		4
        /*0040*/ 	.byte	0x02, 0x4c
        /*0042*/ 	.byte	0x01
	.zero		1


	//----- nvinfo : EIATTR_MERCURY_ISA_VERSION
	.align		4
        /*0044*/ 	.byte	0x03, 0x5f
        /*0046*/ 	.short	0x0101


	//----- nvinfo : EIATTR_VRC_CTA_INIT_COUNT
	.align		4
        /*0048*/ 	.byte	0x02, 0x4a
	.zero		1
	.zero		1


	//----- nvinfo : EIATTR_EXIT_INSTR_OFFSETS
	.align		4
        /*004c*/ 	.byte	0x04, 0x1c
        /*004e*/ 	.short	(.L_115 - .L_114)


	//   ....[0]....
.L_114:
        /*0050*/ 	.word	0x00000290


	//   ....[1]....
        /*0054*/ 	.word	0x00000300


	//----- nvinfo : EIATTR_CRS_STACK_SIZE
	.align		4
.L_115:
        /*0058*/ 	.byte	0x04, 0x1e
        /*005a*/ 	.short	(.L_117 - .L_116)
.L_116:
        /*005c*/ 	.word	0x00000000


	//----- nvinfo : EIATTR_CBANK_PARAM_SIZE
	.align		4
.L_117:
        /*0060*/ 	.byte	0x03, 0x19
        /*0062*/ 	.short	0x0014


	//----- nvinfo : EIATTR_PARAM_CBANK
	.align		4
        /*0064*/ 	.byte	0x04, 0x0a
        /*0066*/ 	.short	(.L_119 - .L_118)
	.align		4
.L_118:
        /*0068*/ 	.word	index@(.nv.constant0._Z14reduce_sum_allPKfPfi)
        /*006c*/ 	.short	0x0380
        /*006e*/ 	.short	0x0014


	//----- nvinfo : EIATTR_SW_WAR
	.align		4
.L_119:
        /*0070*/ 	.byte	0x04, 0x36
        /*0072*/ 	.short	(.L_121 - .L_120)
.L_120:
        /*0074*/ 	.word	0x00000008
.L_121:


//--------------------- .nv.info._Z6ce_bwdPKfS0_Pfi --------------------------
	.section	.nv.info._Z6ce_bwdPKfS0_Pfi,"",@"SHT_CUDA_INFO"
	.sectionflags	@""
	.align	4


	//----- nvinfo : EIATTR_CUDA_API_VERSION
	.align		4
        /*0000*/ 	.byte	0x04, 0x37
        /*0002*/ 	.short	(.L_123 - .L_122)
.L_122:
        /*0004*/ 	.word	0x00000082


	//----- nvinfo : EIATTR_KPARAM_INFO
	.align		4
.L_123:
        /*0008*/ 	.byte	0x04, 0x17
        /*000a*/ 	.short	(.L_125 - .L_124)
.L_124:
        /*000c*/ 	.word	0x00000000
        /*0010*/ 	.short	0x0003
        /*0012*/ 	.short	0x0018
        /*0014*/ 	.byte	0x00, 0xf0, 0x11, 0x00


	//----- nvinfo : EIATTR_KPARAM_INFO
	.align		4
.L_125:
        /*0018*/ 	.byte	0x04, 0x17
        /*001a*/ 	.short	(.L_127 - .L_126)
.L_126:
        /*001c*/ 	.word	0x00000000
        /*0020*/ 	.short	0x0002
        /*0022*/ 	.short	0x0010
        /*0024*/ 	.byte	0x00, 0xf5, 0x21, 0x00


	//----- nvinfo : EIATTR_KPARAM_INFO
	.align		4
.L_127:
        /*0028*/ 	.byte	0x04, 0x17
        /*002a*/ 	.short	(.L_129 - .L_128)
.L_128:
        /*002c*/ 	.word	0x00000000
        /*0030*/ 	.short	0x0001
        /*0032*/ 	.short	0x0008
        /*0034*/ 	.byte	0x00, 0xf5, 0x21, 0x00


	//----- nvinfo : EIATTR_KPARAM_INFO
	.align		4
.L_129:
        /*0038*/ 	.byte	0x04, 0x17
        /*003a*/ 	.short	(.L_131 - .L_130)
.L_130:
        /*003c*/ 	.word	0x00000000
        /*0040*/ 	.short	0x0000
        /*0042*/ 	.short	0x0000
        /*0044*/ 	.byte	0x00, 0xf5, 0x21, 0x00


	//----- nvinfo : EIATTR_SPARSE_MMA_MASK
	.align		4
.L_131:
        /*0048*/ 	.byte	0x03, 0x50
        /*004a*/ 	.short	0x0000


	//----- nvinfo : EIATTR_MAXREG_COUNT
	.align		4
        /*004c*/ 	.byte	0x03, 0x1b
        /*004e*/ 	.short	0x00ff


	//----- nvinfo : EIATTR_MERCURY_ISA_VERSION
	.align		4
        /*0050*/ 	.byte	0x03, 0x5f
        /*0052*/ 	.short	0x0101


	//----- nvinfo : EIATTR_VRC_CTA_INIT_COUNT
	.align		4
        /*0054*/ 	.byte	0x02, 0x4a
	.zero		1
	.zero		1


	//----- nvinfo : EIATTR_EXIT_INSTR_OFFSETS
	.align		4
        /*0058*/ 	.byte	0x04, 0x1c
        /*005a*/ 	.short	(.L_133 - .L_132)


	//   ....[0]....
.L_132:
        /*005c*/ 	.word	0x00000070


	//   ....[1]....
        /*0060*/ 	.word	0x000001c0


	//----- nvinfo : EIATTR_CBANK_PARAM_SIZE
	.align		4
.L_133:
        /*0064*/ 	.byte	0x03, 0x19
        /*0066*/ 	.short	0x001c


	//----- nvinfo : EIATTR_PARAM_CBANK
	.align		4
        /*0068*/ 	.byte	0x04, 0x0a
        /*006a*/ 	.short	(.L_135 - .L_134)
	.align		4
.L_134:
        /*006c*/ 	.word	index@(.nv.constant0._Z6ce_bwdPKfS0_Pfi)
        /*0070*/ 	.short	0x0380
        /*0072*/ 	.short	0x001c


	//----- nvinfo : EIATTR_SW_WAR
	.align		4
.L_135:
        /*0074*/ 	.byte	0x04, 0x36
        /*0076*/ 	.short	(.L_137 - .L_136)
.L_136:
        /*0078*/ 	.word	0x00000008
.L_137:


//--------------------- .nv.info._Z6ce_fwdPKfS0_Pfi --------------------------
	.section	.nv.info._Z6ce_fwdPKfS0_Pfi,"",@"SHT_CUDA_INFO"
	.sectionflags	@""
	.align	4


	//----- nvinfo : EIATTR_CUDA_API_VERSION
	.align		4
        /*0000*/ 	.byte	0x04, 0x37
        /*0002*/ 	.short	(.L_139 - .L_138)
.L_138:
        /*0004*/ 	.word	0x00000082


	//----- nvinfo : EIATTR_KPARAM_INFO
	.align		4
.L_139:
        /*0008*/ 	.byte	0x04, 0x17
        /*000a*/ 	.short	(.L_141 - .L_140)
.L_140:
        /*000c*/ 	.word	0x00000000
        /*0010*/ 	.short	0x0003
        /*0012*/ 	.short	0x0018
        /*0014*/ 	.byte	0x00, 0xf0, 0x11, 0x00


	//----- nvinfo : EIATTR_KPARAM_INFO
	.align		4
.L_141:
        /*0018*/ 	.byte	0x04, 0x17
        /*001a*/ 	.short	(.L_143 - .L_142)
.L_142:
        /*001c*/ 	.word	0x00000000
        /*0020*/ 	.short	0x0002
        /*0022*/ 	.short	0x0010
        /*0024*/ 	.byte	0x00, 0xf5, 0x21, 0x00


	//----- nvinfo : EIATTR_KPARAM_INFO
	.align		4
.L_143:
        /*0028*/ 	.byte	0x04, 0x17
        /*002a*/ 	.short	(.L_145 - .L_144)
.L_144:
        /*002c*/ 	.word	0x00000000
        /*0030*/ 	.short	0x0001
        /*0032*/ 	.short	0x0008
        /*0034*/ 	.byte	0x00, 0xf5, 0x21, 0x00


	//----- nvinfo : EIATTR_KPARAM_INFO
	.align		4
.L_145:
        /*0038*/ 	.byte	0x04, 0x17
        /*003a*/ 	.short	(.L_147 - .L_146)
.L_146:
        /*003c*/ 	.word	0x00000000
        /*0040*/ 	.short	0x0000
        /*0042*/ 	.short	0x0000
        /*0044*/ 	.byte	0x00, 0xf5, 0x21, 0x00


	//----- nvinfo : EIATTR_SPARSE_MMA_MASK
	.align		4
.L_147:
        /*0048*/ 	.byte	0x03, 0x50
        /*004a*/ 	.short	0x0000


	//----- nvinfo : EIATTR_MAXREG_COUNT
	.align		4
        /*004c*/ 	.byte	0x03, 0x1b
        /*004e*/ 	.short	0x00ff


	//----- nvinfo : EIATTR_MERCURY_ISA_VERSION
	.align		4
        /*0050*/ 	.byte	0x03, 0x5f
        /*0052*/ 	.short	0x0101


	//----- nvinfo : EIATTR_VRC_CTA_INIT_COUNT
	.align		4
        /*0054*/ 	.byte	0x02, 0x4a
	.zero		1
	.zero		1


	//----- nvinfo : EIATTR_EXIT_INSTR_OFFSETS
	.align		4
        /*0058*/ 	.byte	0x04, 0x1c
        /*005a*/ 	.short	(.L_149 - .L_148)


	//   ....[0]....
.L_148:
        /*005c*/ 	.word	0x00000070


	//   ....[1]....
        /*0060*/ 	.word	0x00000130


	//----- nvinfo : EIATTR_CBANK_PARAM_SIZE
	.align		4
.L_149:
        /*0064*/ 	.byte	0x03, 0x19
        /*0066*/ 	.short	0x001c


	//----- nvinfo : EIATTR_PARAM_CBANK
	.align		4
        /*0068*/ 	.byte	0x04, 0x0a
        /*006a*/ 	.short	(.L_151 - .L_150)
	.align		4
.L_150:
        /*006c*/ 	.word	index@(.nv.constant0._Z6ce_fwdPKfS0_Pfi)
        /*0070*/ 	.short	0x0380
        /*0072*/ 	.short	0x001c


	//----- nvinfo : EIATTR_SW_WAR
	.align		4
.L_151:
        /*0074*/ 	.byte	0x04, 0x36
        /*0076*/ 	.short	(.L_153 - .L_152)
.L_152:
        /*0078*/ 	.word	0x00000008
.L_153:


//--------------------- .nv.info._Z17batch_log_softmaxPKfPfi --------------------------
	.section	.nv.info._Z17batch_log_softmaxPKfPfi,"",@"SHT_CUDA_INFO"
	.sectionflags	@""
	.align	4


	//----- nvinfo : EIATTR_CUDA_API_VERSION
	.align		4
        /*0000*/ 	.byte	0x04, 0x37
        /*0002*/ 	.short	(.L_155 - .L_154)
.L_154:
        /*0004*/ 	.word	0x00000082


	//----- nvinfo : EIATTR_KPARAM_INFO
	.align		4
.L_155:
        /*0008*/ 	.byte	0x04, 0x17
        /*000a*/ 	.short	(.L_157 - .L_156)
.L_156:
        /*000c*/ 	.word	0x00000000
        /*0010*/ 	.short	0x0002
        /*0012*/ 	.short	0x0010
        /*0014*/ 	.byte	0x00, 0xf0, 0x11, 0x00


	//----- nvinfo : EIATTR_KPARAM_INFO
	.align		4
.L_157:
        /*0018*/ 	.byte	0x04, 0x17
        /*001a*/ 	.short	(.L_159 - .L_158)
.L_158:
        /*001c*/ 	.word	0x00000000
        /*0020*/ 	.short	0x0001
        /*0022*/ 	.short	0x0008
        /*0024*/ 	.byte	0x00, 0xf5, 0x21, 0x00


	//----- nvinfo : EIATTR_KPARAM_INFO
	.align		4
.L_159:
        /*0028*/ 	.byte	0x04, 0x17
        /*002a*/ 	.short	(.L_161 - .L_160)
.L_160:
        /*002c*/ 	.word	0x00000000
        /*0030*/ 	.short	0x0000
        /*0032*/ 	.short	0x0000
        /*0034*/ 	.byte	0x00, 0xf5, 0x21, 0x00


	//----- nvinfo : EIATTR_SPARSE_MMA_MASK
	.align		4
.L_161:
        /*0038*/ 	.byte	0x03, 0x50
        /*003a*/ 	.short	0x0000


	//----- nvinfo : EIATTR_MAXREG_COUNT
	.align		4
        /*003c*/ 	.byte	0x03, 0x1b
        /*003e*/ 	.short	0x00ff


	//----- nvinfo : EIATTR_NUM_BARRIERS
	.align		4
        /*0040*/ 	.byte	0x02, 0x4c
        /*0042*/ 	.byte	0x01
	.zero		1


	//----- nvinfo : EIATTR_MERCURY_ISA_VERSION
	.align		4
        /*0044*/ 	.byte	0x03, 0x5f
        /*0046*/ 	.short	0x0101


	//----- nvinfo : EIATTR_VRC_CTA_INIT_COUNT
	.align		4
        /*0048*/ 	.byte	0x02, 0x4a
	.zero		1
	.zero		1


	//----- nvinfo : EIATTR_EXIT_INSTR_OFFSETS
	.align		4
        /*004c*/ 	.byte	0x04, 0x1c
        /*004e*/ 	.short	(.L_163 - .L_162)


	//   ....[0]....
.L_162:
        /*0050*/ 	.word	0x000004e0


	//   ....[1]....
        /*0054*/ 	.word	0x00000730


	//----- nvinfo : EIATTR_CRS_STACK_SIZE
	.align		4
.L_163:
        /*0058*/ 	.byte	0x04, 0x1e
        /*005a*/ 	.short	(.L_165 - .L_164)
.L_164:
        /*005c*/ 	.word	0x00000000


	//----- nvinfo : EIATTR_CBANK_PARAM_SIZE
	.align		4
.L_165:
        /*0060*/ 	.byte	0x03, 0x19
        /*0062*/ 	.short	0x0014


	//----- nvinfo : EIATTR_PARAM_CBANK
	.align		4
        /*0064*/ 	.byte	0x04, 0x0a
        /*0066*/ 	.short	(.L_167 - .L_166)
	.align		4
.L_166:
        /*0068*/ 	.word	index@(.nv.constant0._Z17batch_log_softmaxPKfPfi)
        /*006c*/ 	.short	0x0380
        /*006e*/ 	.short	0x0014


	//----- nvinfo : EIATTR_SW_WAR
	.align		4
.L_167:
        /*0070*/ 	.byte	0x04, 0x36
        /*0072*/ 	.short	(.L_169 - .L_168)
.L_168:
        /*0074*/ 	.word	0x00000008
.L_169:


//--------------------- .nv.info._Z8add_biasPfPKfii --------------------------
	.section	.nv.info._Z8add_biasPfPKfii,"",@"SHT_CUDA_INFO"
	.sectionflags	@""
	.align	4


	//----- nvinfo : EIATTR_CUDA_API_VERSION
	.align		4
        /*0000*/ 	.byte	0x04, 0x37
        /*0002*/ 	.short	(.L_171 - .L_170)
.L_170:
        /*0004*/ 	.word	0x00000082


	//----- nvinfo : EIATTR_KPARAM_INFO
	.align		4
.L_171:
        /*0008*/ 	.byte	0x04, 0x17
        /*000a*/ 	.short	(.L_173 - .L_172)
.L_172:
        /*000c*/ 	.word	0x00000000
        /*0010*/ 	.short	0x0003
        /*0012*/ 	.short	0x0014
        /*0014*/ 	.byte	0x00, 0xf0, 0x11, 0x00


	//----- nvinfo : EIATTR_KPARAM_INFO
	.align		4
.L_173:
        /*0018*/ 	.byte	0x04, 0x17
        /*001a*/ 	.short	(.L_175 - .L_174)
.L_174:
        /*001c*/ 	.word	0x00000000
        /*0020*/ 	.short	0x0002
        /*0022*/ 	.short	0x0010
        /*0024*/ 	.byte	0x00, 0xf0, 0x11, 0x00


	//----- nvinfo : EIATTR_KPARAM_INFO
	.align		4
.L_175:
        /*0028*/ 	.byte	0x04, 0x17
        /*002a*/ 	.short	(.L_177 - .L_176)
.L_176:
        /*002c*/ 	.word	0x00000000
        /*0030*/ 	.short	0x0001
        /*0032*/ 	.short	0x0008
        /*0034*/ 	.byte	0x00, 0xf5, 0x21, 0x00


	//----- nvinfo : EIATTR_KPARAM_INFO
	.align		4
.L_177:
        /*0038*/ 	.byte	0x04, 0x17
        /*003a*/ 	.short	(.L_179 - .L_178)
.L_178:
        /*003c*/ 	.word	0x00000000
        /*0040*/ 	.short	0x0000
        /*0042*/ 	.short	0x0000
        /*0044*/ 	.byte	0x00, 0xf5, 0x21, 0x00


	//----- nvinfo : EIATTR_SPARSE_MMA_MASK
	.align		4
.L_179:
        /*0048*/ 	.byte	0x03, 0x50
        /*004a*/ 	.short	0x0000


	//----- nvinfo : EIATTR_MAXREG_COUNT
	.align		4
        /*004c*/ 	.byte	0x03, 0x1b
        /*004e*/ 	.short	0x00ff


	//----- nvinfo : EIATTR_MERCURY_ISA_VERSION
	.align		4
        /*0050*/ 	.byte	0x03, 0x5f
        /*0052*/ 	.short	0x0101


	//----- nvinfo : EIATTR_VRC_CTA_INIT_COUNT
	.align		4
        /*0054*/ 	.byte	0x02, 0x4a
	.zero		1
	.zero		1


	//----- nvinfo : EIATTR_EXIT_INSTR_OFFSETS
	.align		4
        /*0058*/ 	.byte	0x04, 0x1c
        /*005a*/ 	.short	(.L_181 - .L_180)


	//   ....[0]....
.L_180:
        /*005c*/ 	.word	0x00000080


	//   ....[1]....
        /*0060*/ 	.word	0x00000270


	//----- nvinfo : EIATTR_CBANK_PARAM_SIZE
	.align		4
.L_181:
        /*0064*/ 	.byte	0x03, 0x19
        /*0066*/ 	.short	0x0018


	//----- nvinfo : EIATTR_PARAM_CBANK
	.align		4
        /*0068*/ 	.byte	0x04, 0x0a
        /*006a*/ 	.short	(.L_183 - .L_182)
	.align		4
.L_182:
        /*006c*/ 	.word	index@(.nv.constant0._Z8add_biasPfPKfii)
        /*0070*/ 	.short	0x0380
        /*0072*/ 	.short	0x0018


	//----- nvinfo : EIATTR_SW_WAR
	.align		4
.L_183:
        /*0074*/ 	.byte	0x04, 0x36
        /*0076*/ 	.short	(.L_185 - .L_184)
.L_184:
        /*0078*/ 	.word	0x00000008
.L_185:


//--------------------- .nv.info._Z8relu_bwdPKfS0_Pfi --------------------------
	.section	.nv.info._Z8relu_bwdPKfS0_Pfi,"",@"SHT_CUDA_INFO"
	.sectionflags	@""
	.align	4


	//----- nvinfo : EIATTR_CUDA_API_VERSION
	.align		4
        /*0000*/ 	.byte	0x04, 0x37
        /*0002*/ 	.short	(.L_187 - .L_186)
.L_186:
        /*0004*/ 	.word	0x00000082


	//----- nvinfo : EIATTR_KPARAM_INFO
	.align		4
.L_187:
        /*0008*/ 	.byte	0x04, 0x17
        /*000a*/ 	.short	(.L_189 - .L_188)
.L_188:
        /*000c*/ 	.word	0x00000000
        /*0010*/ 	.short	0x0003
        /*0012*/ 	.short	0x0018
        /*0014*/ 	.byte	0x00, 0xf0, 0x11, 0x00


	//----- nvinfo : EIATTR_KPARAM_INFO
	.align		4
.L_189:
        /*0018*/ 	.byte	0x04, 0x17
        /*001a*/ 	.short	(.L_191 - .L_190)
.L_190:
        /*001c*/ 	.word	0x00000000
        /*0020*/ 	.short	0x0002
        /*0022*/ 	.short	0x0010
        /*0024*/ 	.byte	0x00, 0xf5, 0x21, 0x00


	//----- nvinfo : EIATTR_KPARAM_INFO
	.align		4
.L_191:
        /*0028*/ 	.byte	0x04, 0x17
        /*002a*/ 	.short	(.L_193 - .L_192)
.L_192:
        /*002c*/ 	.word	0x00000000
        /*0030*/ 	.short	0x0001
        /*0032*/ 	.short	0x0008
        /*0034*/ 	.byte	0x00, 0xf5, 0x21, 0x00


	//----- nvinfo : EIATTR_KPARAM_INFO
	.align		4
.L_193:
        /*0038*/ 	.byte	0x04, 0x17
        /*003a*/ 	.short	(.L_195 - .L_194)
.L_194:
        /*003c*/ 	.word	0x00000000
        /*0040*/ 	.short	0x0000
        /*0042*/ 	.short	0x0000
        /*0044*/ 	.byte	0x00, 0xf5, 0x21, 0x00


	//----- nvinfo : EIATTR_SPARSE_MMA_MASK
	.align		4
.L_195:
        /*0048*/ 	.byte	0x03, 0x50
        /*004a*/ 	.short	0x0000


	//----- nvinfo : EIATTR_MAXREG_COUNT
	.align		4
        /*004c*/ 	.byte	0x03, 0x1b
        /*004e*/ 	.short	0x00ff


	//----- nvinfo : EIATTR_MERCURY_ISA_VERSION
	.align		4
        /*0050*/ 	.byte	0x03, 0x5f
        /*0052*/ 	.short	0x0101


	//----- nvinfo : EIATTR_VRC_CTA_INIT_COUNT
	.align		4
        /*0054*/ 	.byte	0x02, 0x4a
	.zero		1
	.zero		1


	//----- nvinfo : EIATTR_EXIT_INSTR_OFFSETS
	.align		4
        /*0058*/ 	.byte	0x04, 0x1c
        /*005a*/ 	.short	(.L_197 - .L_196)


	//   ....[0]....
.L_196:
        /*005c*/ 	.word	0x00000070


	//   ....[1]....
        /*0060*/ 	.word	0x00000170


	//----- nvinfo : EIATTR_CRS_STACK_SIZE
	.align		4
.L_197:
        /*0064*/ 	.byte	0x04, 0x1e
        /*0066*/ 	.short	(.L_199 - .L_198)
.L_198:
        /*0068*/ 	.word	0x00000000


	//----- nvinfo : EIATTR_CBANK_PARAM_SIZE
	.align		4
.L_199:
        /*006c*/ 	.byte	0x03, 0x19
        /*006e*/ 	.short	0x001c


	//----- nvinfo : EIATTR_PARAM_CBANK
	.align		4
        /*0070*/ 	.byte	0x04, 0x0a
        /*0072*/ 	.short	(.L_201 - .L_200)
	.align		4
.L_200:
        /*0074*/ 	.word	index@(.nv.constant0._Z8relu_bwdPKfS0_Pfi)
        /*0078*/ 	.short	0x0380
        /*007a*/ 	.short	0x001c


	//----- nvinfo : EIATTR_SW_WAR
	.align		4
.L_201:
        /*007c*/ 	.byte	0x04, 0x36
        /*007e*/ 	.short	(.L_203 - .L_202)
.L_202:
        /*0080*/ 	.word	0x00000008
.L_203:


//--------------------- .nv.info._Z8relu_fwdPKfPfi --------------------------
	.section	.nv.info._Z8relu_fwdPKfPfi,"",@"SHT_CUDA_INFO"
	.sectionflags	@""
	.align	4


	//----- nvinfo : EIATTR_CUDA_API_VERSION
	.align		4
        /*0000*/ 	.byte	0x04, 0x37
        /*0002*/ 	.short	(.L_205 - .L_204)
.L_204:
        /*0004*/ 	.word	0x00000082


	//----- nvinfo : EIATTR_KPARAM_INFO
	.align		4
.L_205:
        /*0008*/ 	.byte	0x04, 0x17
        /*000a*/ 	.short	(.L_207 - .L_206)
.L_206:
        /*000c*/ 	.word	0x00000000
        /*0010*/ 	.short	0x0002
        /*0012*/ 	.short	0x0010
        /*0014*/ 	.byte	0x00, 0xf0, 0x11, 0x00


	//----- nvinfo : EIATTR_KPARAM_INFO
	.align		4
.L_207:
        /*0018*/ 	.byte	0x04, 0x17
        /*001a*/ 	.short	(.L_209 - .L_208)
.L_208:
        /*001c*/ 	.word	0x00000000
        /*0020*/ 	.short	0x0001
        /*0022*/ 	.short	0x0008
        /*0024*/ 	.byte	0x00, 0xf5, 0x21, 0x00


	//----- nvinfo : EIATTR_KPARAM_INFO
	.align		4
.L_209:
        /*0028*/ 	.byte	0x04, 0x17
        /*002a*/ 	.short	(.L_211 - .L_210)
.L_210:
        /*002c*/ 	.word	0x00000000
        /*0030*/ 	.short	0x0000
        /*0032*/ 	.short	0x0000
        /*0034*/ 	.byte	0x00, 0xf5, 0x21, 0x00


	//----- nvinfo : EIATTR_SPARSE_MMA_MASK
	.align		4
.L_211:
        /*0038*/ 	.byte	0x03, 0x50
        /*003a*/ 	.short	0x0000


	//----- nvinfo : EIATTR_MAXREG_COUNT
	.align		4
        /*003c*/ 	.byte	0x03, 0x1b
        /*003e*/ 	.short	0x00ff


	//----- nvinfo : EIATTR_MERCURY_ISA_VERSION
	.align		4
        /*0040*/ 	.byte	0x03, 0x5f
        /*0042*/ 	.short	0x0101


	//----- nvinfo : EIATTR_VRC_CTA_INIT_COUNT
	.align		4
        /*0044*/ 	.byte	0x02, 0x4a
	.zero		1
	.zero		1


	//----- nvinfo : EIATTR_EXIT_INSTR_OFFSETS
	.align		4
        /*0048*/ 	.byte	0x04, 0x1c
        /*004a*/ 	.short	(.L_213 - .L_212)


	//   ....[0]....
.L_212:
        /*004c*/ 	.word	0x00000070


	//   ....[1]....
        /*0050*/ 	.word	0x00000100


	//----- nvinfo : EIATTR_CBANK_PARAM_SIZE
	.align		4
.L_213:
        /*0054*/ 	.byte	0x03, 0x19
        /*0056*/ 	.short	0x0014


	//----- nvinfo : EIATTR_PARAM_CBANK
	.align		4
        /*0058*/ 	.byte	0x04, 0x0a
        /*005a*/ 	.short	(.L_215 - .L_214)
	.align		4
.L_214:
        /*005c*/ 	.word	index@(.nv.constant0._Z8relu_fwdPKfPfi)
        /*0060*/ 	.short	0x0380
        /*0062*/ 	.short	0x0014


	//----- nvinfo : EIATTR_SW_WAR
	.align		4
.L_215:
        /*0064*/ 	.byte	0x04, 0x36
        /*0066*/ 	.short	(.L_217 - .L_216)
.L_216:
        /*0068*/ 	.word	0x00000008
.L_217:


//--------------------- .nv.callgraph             --------------------------
	.section	.nv.callgraph,"",@"SHT_CUDA_CALLGRAPH"
	.align	4
	.sectionentsize	8
	.align		4
        /*0000*/ 	.word	0x00000000
	.align		4
        /*0004*/ 	.word	0xffffffff
	.align		4
        /*0008*/ 	.word	0x00000000
	.align		4
        /*000c*/ 	.word	0xfffffffe
	.align		4
        /*0010*/ 	.word	0x00000000
	.align		4
        /*0014*/ 	.word	0xfffffffd
	.align		4
        /*0018*/ 	.word	0x00000000
	.align		4
        /*001c*/ 	.word	0xfffffffc


//--------------------- .text._Z10sgd_updatePfPKffi --------------------------
	.section	.text._Z10sgd_updatePfPKffi,"ax",@progbits
	.align	128
        .global         _Z10sgd_updatePfPKffi
        .type           _Z10sgd_updatePfPKffi,@function
        .size           _Z10sgd_updatePfPKffi,(.L_x_31 - _Z10sgd_updatePfPKffi)
        .other          _Z10sgd_updatePfPKffi,@"STO_CUDA_ENTRY STV_DEFAULT"
_Z10sgd_updatePfPKffi:
.text._Z10sgd_updatePfPKffi:
[----:B------:R-:W-:Y:S01]  /*0000*/  LDC R1, c[0x0][0x37c] ;  /* 0x0000df00ff017b82 */ /* 0x000fe20000000800 */
[----:B------:R-:W0:Y:S07]  /*0010*/  S2R R0, SR_TID.X ;  /* 0x0000000000007919 */ /* 0x000e2e0000002100 */
[----:B------:R-:W0:Y:S01]  /*0020*/  S2UR UR4, SR_CTAID.X ;  /* 0x00000000000479c3 */ /* 0x000e220000002500 */
[----:B------:R-:W1:Y:S07]  /*0030*/  LDCU UR5, c[0x0][0x394] ;  /* 0x00007280ff0577ac */ /* 0x000e6e0008000800 */
[----:B------:R-:W0:Y:S02]  /*0040*/  LDC R7, c[0x0][0x360] ;  /* 0x0000d800ff077b82 */ /* 0x000e240000000800 */
[----:B0-----:R-:W-:-:S05]  /*0050*/  IMAD R7, R7, UR4, R0 ;  /* 0x0000000407077c24 */ /* 0x001fca000f8e0200 */
[----:B-1----:R-:W-:-:S13]  /*0060*/  ISETP.GE.AND P0, PT, R7, UR5, PT ;  /* 0x0000000507007c0c */ /* 0x002fda000bf06270 */
[----:B------:R-:W-:Y:S05]  /*0070*/  @P0 EXIT ;  /* 0x000000000000094d */ /* 0x000fea0003800000 */
[----:B------:R-:W0:Y:S01]  /*0080*/  LDC.64 R2, c[0x0][0x388] ;  /* 0x0000e200ff027b82 */ /* 0x000e220000000a00 */
[----:B------:R-:W1:Y:S01]  /*0090*/  LDCU.64 UR4, c[0x0][0x358] ;  /* 0x00006b00ff0477ac */ /* 0x000e620008000a00 */
[----:B------:R-:W2:Y:S06]  /*00a0*/  LDCU UR6, c[0x0][0x390] ;  /* 0x00007200ff0677ac */ /* 0x000eac0008000800 */
[----:B------:R-:W3:Y:S01]  /*00b0*/  LDC.64 R4, c[0x0][0x380] ;  /* 0x0000e000ff047b82 */ /* 0x000ee20000000a00 */
[----:B0-----:R-:W-:-:S06]  /*00c0*/  IMAD.WIDE R2, R7, 0x4, R2 ;  /* 0x0000000407027825 */ /* 0x001fcc00078e0202 */
[----:B-1----:R-:W2:Y:S01]  /*00d0*/  LDG.E R2, desc[UR4][R2.64] ;  /* 0x0000000402027981 */ /* 0x002ea2000c1e1900 */
[----:B---3--:R-:W-:-:S05]  /*00e0*/  IMAD.WIDE R4, R7, 0x4, R4 ;  /* 0x0000000407047825 */ /* 0x008fca00078e0204 */
[----:B------:R-:W2:Y:S02]  /*00f0*/  LDG.E R7, desc[UR4][R4.64] ;  /* 0x0000000404077981 */ /* 0x000ea4000c1e1900 */
[----:B--2---:R-:W-:-:S05]  /*0100*/  FFMA R7, -R2, UR6, R7 ;  /* 0x0000000602077c23 */ /* 0x004fca0008000107 */
[----:B------:R-:W-:Y:S01]  /*0110*/  STG.E desc[UR4][R4.64], R7 ;  /* 0x0000000704007986 */ /* 0x000fe2000c101904 */
[----:B------:R-:W-:Y:S05]  /*0120*/  EXIT ;  /* 0x000000000000794d */ /* 0x000fea0003800000 */
.L_x_0:
[----:B------:R-:W-:-:S00]  /*0130*/  BRA `(.L_x_0) ;  /* 0xfffffffc00fc7947 */ /* 0x000fc0000383ffff */
[----:B------:R-:W-:-:S00]  /*0140*/  NOP ;  /* 0x0000000000007918 */ /* 0x000fc00000000000 */
        /* <DEDUP_REMOVED lines=11> */
.L_x_31:


//--------------------- .text._Z12scale_kernelPffi --------------------------
	.section	.text._Z12scale_kernelPffi,"ax",@progbits
	.align	128
        .global         _Z12scale_kernelPffi
        .type           _Z12scale_kernelPffi,@function
        .size           _Z12scale_kernelPffi,(.L_x_32 - _Z12scale_kernelPffi)
        .other          _Z12scale_kernelPffi,@"STO_CUDA_ENTRY STV_DEFAULT"
_Z12scale_kernelPffi:
.text._Z12scale_kernelPffi:
        /* <DEDUP_REMOVED lines=10> */
[----:B------:R-:W2:Y:S01]  /*00a0*/  LDCU UR6, c[0x0][0x388] ;  /* 0x00007100ff0677ac */ /* 0x000ea20008000800 */
[----:B0-----:R-:W-:-:S05]  /*00b0*/  IMAD.WIDE R2, R5, 0x4, R2 ;  /* 0x0000000405027825 */ /* 0x001fca00078e0202 */
[----:B-1----:R-:W2:Y:S02]  /*00c0*/  LDG.E R0, desc[UR4][R2.64] ;  /* 0x0000000402007981 */ /* 0x002ea4000c1e1900 */
[----:B--2---:R-:W-:-:S05]  /*00d0*/  FMUL R5, R0, UR6 ;  /* 0x0000000600057c20 */ /* 0x004fca0008400000 */
[----:B------:R-:W-:Y:S01]  /*00e0*/  STG.E desc[UR4][R2.64], R5 ;  /* 0x0000000502007986 */ /* 0x000fe2000c101904 */
[----:B------:R-:W-:Y:S05]  /*00f0*/  EXIT ;  /* 0x000000000000794d */ /* 0x000fea0003800000 */
.L_x_1:
        /* <DEDUP_REMOVED lines=16> */
.L_x_32:


//--------------------- .text._Z7col_sumPKfPfii   --------------------------
	.section	.text._Z7col_sumPKfPfii,"ax",@progbits
	.align	128
        .global         _Z7col_sumPKfPfii
        .type           _Z7col_sumPKfPfii,@function
        .size           _Z7col_sumPKfPfii,(.L_x_33 - _Z7col_sumPKfPfii)
        .other          _Z7col_sumPKfPfii,@"STO_CUDA_ENTRY STV_DEFAULT"
_Z7col_sumPKfPfii:
.text._Z7col_sumPKfPfii:
[----:B------:R-:W-:Y:S01]  /*0000*/  LDC R1, c[0x0][0x37c] ;  /* 0x0000df00ff017b82 */ /* 0x000fe20000000800 */
[----:B------:R-:W0:Y:S07]  /*0010*/  S2R R3, SR_TID.X ;  /* 0x0000000000037919 */ /* 0x000e2e0000002100 */
[----:B------:R-:W0:Y:S08]  /*0020*/  S2UR UR4, SR_CTAID.X ;  /* 0x00000000000479c3 */ /* 0x000e300000002500 */
[----:B------:R-:W0:Y:S08]  /*0030*/  LDC R0, c[0x0][0x360] ;  /* 0x0000d800ff007b82 */ /* 0x000e300000000800 */
[----:B------:R-:W1:Y:S01]  /*0040*/  LDC R17, c[0x0][0x394] ;  /* 0x0000e500ff117b82 */ /* 0x000e620000000800 */
[----:B0-----:R-:W-:-:S05]  /*0050*/  IMAD R0, R0, UR4, R3 ;  /* 0x0000000400007c24 */ /* 0x001fca000f8e0203 */
[----:B-1----:R-:W-:-:S13]  /*0060*/  ISETP.GE.AND P0, PT, R0, R17, PT ;  /* 0x000000110000720c */ /* 0x002fda0003f06270 */
[----:B------:R-:W-:Y:S05]  /*0070*/  @P0 EXIT ;  /* 0x000000000000094d */ /* 0x000fea0003800000 */
[----:B------:R-:W0:Y:S01]  /*0080*/  LDCU UR5, c[0x0][0x390] ;  /* 0x00007200ff0577ac */ /* 0x000e220008000800 */
[----:B------:R-:W-:Y:S01]  /*0090*/  HFMA2 R16, -RZ, RZ, 0, 0 ;  /* 0x00000000ff107431 */ /* 0x000fe200000001ff */
[----:B------:R-:W1:Y:S01]  /*00a0*/  LDCU.64 UR8, c[0x0][0x358] ;  /* 0x00006b00ff0877ac */ /* 0x000e620008000a00 */
[----:B0-----:R-:W-:-:S09]  /*00b0*/  UISETP.GE.AND UP0, UPT, UR5, 0x1, UPT ;  /* 0x000000010500788c */ /* 0x001fd2000bf06270 */
[----:B-1----:R-:W-:Y:S05]  /*00c0*/  BRA.U !UP0, `(.L_x_2) ;  /* 0x0000000508f87547 */ /* 0x002fea000b800000 */
[----:B------:R-:W-:Y:S01]  /*00d0*/  UISETP.GE.U32.AND UP1, UPT, UR5, 0x10, UPT ;  /* 0x000000100500788c */ /* 0x000fe2000bf26070 */
[----:B------:R-:W-:Y:S01]  /*00e0*/  MOV R16, RZ ;  /* 0x000000ff00107202 */ /* 0x000fe20000000f00 */
[----:B------:R-:W-:Y:S01]  /*00f0*/  ULOP3.LUT UR6, UR5, 0xf, URZ, 0xc0, !UPT ;  /* 0x0000000f05067892 */ /* 0x000fe2000f8ec0ff */
[----:B------:R-:W-:-:S03]  /*0100*/  UMOV UR4, URZ ;  /* 0x000000ff00047c82 */ /* 0x000fc60008000000 */
[----:B------:R-:W-:-:S03]  /*0110*/  UISETP.NE.AND UP0, UPT, UR6, URZ, UPT ;  /* 0x000000ff0600728c */ /* 0x000fc6000bf05270 */
[----:B------:R-:W-:Y:S08]  /*0120*/  BRA.U !UP1, `(.L_x_3) ;  /* 0x0000000109e47547 */ /* 0x000ff0000b800000 */
[----:B------:R-:W-:Y:S01]  /*0130*/  ULOP3.LUT UR4, UR5, 0x7ffffff0, URZ, 0xc0, !UPT ;  /* 0x7ffffff005047892 */ /* 0x000fe2000f8ec0ff */
[----:B------:R-:W-:Y:S02]  /*0140*/  MOV R16, RZ ;  /* 0x000000ff00107202 */ /* 0x000fe40000000f00 */
[----:B------:R-:W-:Y:S01]  /*0150*/  MOV R18, R0 ;  /* 0x0000000000127202 */ /* 0x000fe20000000f00 */
[----:B------:R-:W-:-:S12]  /*0160*/  UIADD3 UR7, UPT, UPT, -UR4, URZ, URZ ;  /* 0x000000ff04077290 */ /* 0x000fd8000fffe1ff */
.L_x_4:
[----:B------:R-:W0:Y:S02]  /*0170*/  LDC.64 R4, c[0x0][0x380] ;  /* 0x0000e000ff047b82 */ /* 0x000e240000000a00 */
[----:B0-----:R-:W-:-:S05]  /*0180*/  IMAD.WIDE R4, R18, 0x4, R4 ;  /* 0x0000000412047825 */ /* 0x001fca00078e0204 */
[----:B------:R-:W2:Y:S01]  /*0190*/  LDG.E R25, desc[UR8][R4.64] ;  /* 0x0000000804197981 */ /* 0x000ea2000c1e1900 */
[----:B------:R-:W-:-:S05]  /*01a0*/  IMAD.WIDE R6, R17, 0x4, R4 ;  /* 0x0000000411067825 */ /* 0x000fca00078e0204 */
[----:B------:R0:W3:Y:S01]  /*01b0*/  LDG.E R23, desc[UR8][R6.64] ;  /* 0x0000000806177981 */ /* 0x0000e2000c1e1900 */
[----:B------:R-:W-:-:S05]  /*01c0*/  IMAD.WIDE R8, R17, 0x4, R6 ;  /* 0x0000000411087825 */ /* 0x000fca00078e0206 */
[----:B------:R1:W4:Y:S01]  /*01d0*/  LDG.E R22, desc[UR8][R8.64] ;  /* 0x0000000808167981 */ /* 0x000322000c1e1900 */
[----:B------:R-:W-:-:S05]  /*01e0*/  IMAD.WIDE R12, R17, 0x4, R8 ;  /* 0x00000004110c7825 */ /* 0x000fca00078e0208 */
[----:B------:R-:W5:Y:S01]  /*01f0*/  LDG.E R21, desc[UR8][R12.64] ;  /* 0x000000080c157981 */ /* 0x000f62000c1e1900 */
[----:B------:R-:W-:-:S05]  /*0200*/  IMAD.WIDE R14, R17, 0x4, R12 ;  /* 0x00000004110e7825 */ /* 0x000fca00078e020c */
[----:B------:R-:W5:Y:S01]  /*0210*/  LDG.E R20, desc[UR8][R14.64] ;  /* 0x000000080e147981 */ /* 0x000f62000c1e1900 */
[----:B------:R-:W-:-:S05]  /*0220*/  IMAD.WIDE R2, R17, 0x4, R14 ;  /* 0x0000000411027825 */ /* 0x000fca00078e020e */
[----:B------:R1:W5:Y:S01]  /*0230*/  LDG.E R19, desc[UR8][R2.64] ;  /* 0x0000000802137981 */ /* 0x000362000c1e1900 */
[----:B------:R-:W-:-:S05]  /*0240*/  IMAD.WIDE R26, R17, 0x4, R2 ;  /* 0x00000004111a7825 */ /* 0x000fca00078e0202 */
[----:B------:R1:W5:Y:S01]  /*0250*/  LDG.E R24, desc[UR8][R26.64] ;  /* 0x000000081a187981 */ /* 0x000362000c1e1900 */
[----:B------:R-:W-:-:S05]  /*0260*/  IMAD.WIDE R10, R17, 0x4, R26 ;  /* 0x00000004110a7825 */ /* 0x000fca00078e021a */
[----:B------:R1:W5:Y:S01]  /*0270*/  LDG.E R28, desc[UR8][R10.64] ;  /* 0x000000080a1c7981 */ /* 0x000362000c1e1900 */
[----:B0-----:R-:W-:-:S04]  /*0280*/  IMAD.WIDE R6, R17, 0x4, R10 ;  /* 0x0000000411067825 */ /* 0x001fc800078e020a */
[C---:B-1----:R-:W-:Y:S02]  /*0290*/  IMAD.WIDE R8, R17.reuse, 0x4, R6 ;  /* 0x0000000411087825 */ /* 0x042fe400078e0206 */
[----:B------:R-:W5:Y:S02]  /*02a0*/  LDG.E R6, desc[UR8][R6.64] ;  /* 0x0000000806067981 */ /* 0x000f64000c1e1900 */
[C---:B------:R-:W-:Y:S02]  /*02b0*/  IMAD.WIDE R2, R17.reuse, 0x4, R8 ;  /* 0x0000000411027825 */ /* 0x040fe400078e0208 */
[----:B------:R-:W5:Y:S02]  /*02c0*/  LDG.E R8, desc[UR8][R8.64] ;  /* 0x0000000808087981 */ /* 0x000f64000c1e1900 */
[C---:B------:R-:W-:Y:S02]  /*02d0*/  IMAD.WIDE R4, R17.reuse, 0x4, R2 ;  /* 0x0000000411047825 */ /* 0x040fe400078e0202 */
[----:B------:R-:W5:Y:S02]  /*02e0*/  LDG.E R29, desc[UR8][R2.64] ;  /* 0x00000008021d7981 */ /* 0x000f64000c1e1900 */
[----:B------:R-:W-:-:S02]  /*02f0*/  IMAD.WIDE R12, R17, 0x4, R4 ;  /* 0x00000004110c7825 */ /* 0x000fc400078e0204 */
[----:B------:R-:W5:Y:S02]  /*0300*/  LDG.E R4, desc[UR8][R4.64] ;  /* 0x0000000804047981 */ /* 0x000f64000c1e1900 */
[C---:B------:R-:W-:Y:S02]  /*0310*/  IMAD.WIDE R14, R17.reuse, 0x4, R12 ;  /* 0x00000004110e7825 */ /* 0x040fe400078e020c */
[----:B------:R-:W5:Y:S02]  /*0320*/  LDG.E R12, desc[UR8][R12.64] ;  /* 0x000000080c0c7981 */ /* 0x000f64000c1e1900 */
[C---:B------:R-:W-:Y:S02]  /*0330*/  IMAD.WIDE R26, R17.reuse, 0x4, R14 ;  /* 0x00000004111a7825 */ /* 0x040fe400078e020e */
[----:B------:R-:W5:Y:S02]  /*0340*/  LDG.E R14, desc[UR8][R14.64] ;  /* 0x000000080e0e7981 */ /* 0x000f64000c1e1900 */
[----:B------:R-:W-:-:S02]  /*0350*/  IMAD.WIDE R10, R17, 0x4, R26 ;  /* 0x00000004110a7825 */ /* 0x000fc400078e021a */
[----:B------:R-:W5:Y:S04]  /*0360*/  LDG.E R26, desc[UR8][R26.64] ;  /* 0x000000081a1a7981 */ /* 0x000f68000c1e1900 */
[----:B------:R-:W5:Y:S01]  /*0370*/  LDG.E R10, desc[UR8][R10.64] ;  /* 0x000000080a0a7981 */ /* 0x000f62000c1e1900 */
[----:B------:R-:W-:-:S04]  /*0380*/  UIADD3 UR7, UPT, UPT, UR7, 0x10, URZ ;  /* 0x0000001007077890 */ /* 0x000fc8000fffe0ff */
[----:B------:R-:W-:Y:S01]  /*0390*/  UISETP.NE.AND UP1, UPT, UR7, URZ, UPT ;  /* 0x000000ff0700728c */ /* 0x000fe2000bf25270 */
[----:B------:R-:W-:Y:S01]  /*03a0*/  LEA R18, R17, R18, 0x4 ;  /* 0x0000001211127211 */ /* 0x000fe200078e20ff */
[----:B--2---:R-:W-:-:S04]  /*03b0*/  FADD R16, R25, R16 ;  /* 0x0000001019107221 */ /* 0x004fc80000000000 */
[----:B---3--:R-:W-:-:S04]  /*03c0*/  FADD R23, R16, R23 ;  /* 0x0000001710177221 */ /* 0x008fc80000000000 */
[----:B----4-:R-:W-:-:S04]  /*03d0*/  FADD R22, R23, R22 ;  /* 0x0000001617167221 */ /* 0x010fc80000000000 */
[----:B-----5:R-:W-:-:S04]  /*03e0*/  FADD R21, R22, R21 ;  /* 0x0000001516157221 */ /* 0x020fc80000000000 */
[----:B------:R-:W-:-:S04]  /*03f0*/  FADD R20, R21, R20 ;  /* 0x0000001415147221 */ /* 0x000fc80000000000 */
        /* <DEDUP_REMOVED lines=10> */
[----:B------:R-:W-:Y:S01]  /*04a0*/  FADD R16, R29, R10 ;  /* 0x0000000a1d107221 */ /* 0x000fe20000000000 */
[----:B------:R-:W-:Y:S06]  /*04b0*/  BRA.U UP1, `(.L_x_4) ;  /* 0xfffffffd012c7547 */ /* 0x000fec000b83ffff */
.L_x_3:
[----:B------:R-:W-:Y:S05]  /*04c0*/  BRA.U !UP0, `(.L_x_2) ;  /* 0x0000000108f87547 */ /* 0x000fea000b800000 */
[----:B------:R-:W-:Y:S02]  /*04d0*/  UISETP.GE.U32.AND UP0, UPT, UR6, 0x8, UPT ;  /* 0x000000080600788c */ /* 0x000fe4000bf06070 */
[----:B------:R-:W-:-:S04]  /*04e0*/  ULOP3.LUT UR7, UR5, 0x7, URZ, 0xc0, !UPT ;  /* 0x0000000705077892 */ /* 0x000fc8000f8ec0ff */
[----:B------:R-:W-:-:S03]  /*04f0*/  UISETP.NE.AND UP1, UPT, UR7, URZ, UPT ;  /* 0x000000ff0700728c */ /* 0x000fc6000bf25270 */
[----:B------:R-:W-:Y:S08]  /*0500*/  BRA.U !UP0, `(.L_x_5) ;  /* 0x00000001086c7547 */ /* 0x000ff0000b800000 */
[----:B------:R-:W0:Y:S01]  /*0510*/  LDC.64 R2, c[0x0][0x380] ;  /* 0x0000e000ff027b82 */ /* 0x000e220000000a00 */
[----:B------:R-:W-:-:S04]  /*0520*/  IMAD R5, R17, UR4, R0 ;  /* 0x0000000411057c24 */ /* 0x000fc8000f8e0200 */
[----:B0-----:R-:W-:-:S04]  /*0530*/  IMAD.WIDE R2, R5, 0x4, R2 ;  /* 0x0000000405027825 */ /* 0x001fc800078e0202 */
[C---:B------:R-:W-:Y:S02]  /*0540*/  IMAD.WIDE R4, R17.reuse, 0x4, R2 ;  /* 0x0000000411047825 */ /* 0x040fe400078e0202 */
[----:B------:R-:W2:Y:S02]  /*0550*/  LDG.E R3, desc[UR8][R2.64] ;  /* 0x0000000802037981 */ /* 0x000ea4000c1e1900 */
[C---:B------:R-:W-:Y:S02]  /*0560*/  IMAD.WIDE R6, R17.reuse, 0x4, R4 ;  /* 0x0000000411067825 */ /* 0x040fe400078e0204 */
[----:B------:R-:W3:Y:S02]  /*0570*/  LDG.E R4, desc[UR8][R4.64] ;  /* 0x0000000804047981 */ /* 0x000ee4000c1e1900 */
[C---:B------:R-:W-:Y:S02]  /*0580*/  IMAD.WIDE R8, R17.reuse, 0x4, R6 ;  /* 0x0000000411087825 */ /* 0x040fe400078e0206 */
[----:B------:R-:W4:Y:S02]  /*0590*/  LDG.E R6, desc[UR8][R6.64] ;  /* 0x0000000806067981 */ /* 0x000f24000c1e1900 */
        /* <DEDUP_REMOVED lines=9> */
[----:B------:R-:W-:Y:S01]  /*0630*/  UIADD3 UR4, UPT, UPT, UR4, 0x8, URZ ;  /* 0x0000000804047890 */ /* 0x000fe2000fffe0ff */
[----:B--2---:R-:W-:-:S04]  /*0640*/  FADD R3, R16, R3 ;  /* 0x0000000310037221 */ /* 0x004fc80000000000 */
[----:B---3--:R-:W-:-:S04]  /*0650*/  FADD R3, R3, R4 ;  /* 0x0000000403037221 */ /* 0x008fc80000000000 */
[----:B----4-:R-:W-:-:S04]  /*0660*/  FADD R3, R3, R6 ;  /* 0x0000000603037221 */ /* 0x010fc80000000000 */
[----:B-----5:R-:W-:-:S04]  /*0670*/  FADD R3, R3, R8 ;  /* 0x0000000803037221 */ /* 0x020fc80000000000 */
[----:B------:R-:W-:-:S04]  /*0680*/  FADD R3, R3, R10 ;  /* 0x0000000a03037221 */ /* 0x000fc80000000000 */
[----:B------:R-:W-:-:S04]  /*0690*/  FADD R3, R3, R12 ;  /* 0x0000000c03037221 */ /* 0x000fc80000000000 */
[----:B------:R-:W-:-:S04]  /*06a0*/  FADD R3, R3, R14 ;  /* 0x0000000e03037221 */ /* 0x000fc80000000000 */
[----:B------:R-:W-:-:S07]  /*06b0*/  FADD R16, R3, R18 ;  /* 0x0000001203107221 */ /* 0x000fce0000000000 */
.L_x_5:
        /* <DEDUP_REMOVED lines=12> */
[----:B------:R-:W-:Y:S02]  /*0780*/  IMAD.WIDE R8, R17, 0x4, R6 ;  /* 0x0000000411087825 */ /* 0x000fe400078e0206 */
[----:B------:R-:W4:Y:S04]  /*0790*/  LDG.E R7, desc[UR8][R6.64] ;  /* 0x0000000806077981 */ /* 0x000f28000c1e1900 */
[----:B------:R-:W5:Y:S01]  /*07a0*/  LDG.E R9, desc[UR8][R8.64] ;  /* 0x0000000808097981 */ /* 0x000f62000c1e1900 */
[----:B------:R-:W-:Y:S01]  /*07b0*/  UIADD3 UR4, UPT, UPT, UR4, 0x4, URZ ;  /* 0x0000000404047890 */ /* 0x000fe2000fffe0ff */
[----:B--2---:R-:W-:-:S04]  /*07c0*/  FADD R16, R16, R3 ;  /* 0x0000000310107221 */ /* 0x004fc80000000000 */
[----:B---3--:R-:W-:-:S04]  /*07d0*/  FADD R16, R16, R5 ;  /* 0x0000000510107221 */ /* 0x008fc80000000000 */
[----:B----4-:R-:W-:-:S04]  /*07e0*/  FADD R16, R16, R7 ;  /* 0x0000000710107221 */ /* 0x010fc80000000000 */
[----:B-----5:R-:W-:-:S07]  /*07f0*/  FADD R16, R16, R9 ;  /* 0x0000000910107221 */ /* 0x020fce0000000000 */
.L_x_6:
[----:B------:R-:W-:Y:S05]  /*0800*/  BRA.U !UP1, `(.L_x_2) ;  /* 0x0000000109287547 */ /* 0x000fea000b800000 */
[----:B------:R-:W0:Y:S01]  /*0810*/  LDC.64 R4, c[0x0][0x380] ;  /* 0x0000e000ff047b82 */ /* 0x000e220000000a00 */
[----:B------:R-:W-:Y:S01]  /*0820*/  IMAD R6, R17, UR4, R0 ;  /* 0x0000000411067c24 */ /* 0x000fe2000f8e0200 */
[----:B------:R-:W-:-:S12]  /*0830*/  UIADD3 UR5, UPT, UPT, -UR5, URZ, URZ ;  /* 0x000000ff05057290 */ /* 0x000fd8000fffe1ff */
.L_x_7:
[----:B0-----:R-:W-:-:S06]  /*0840*/  IMAD.WIDE R2, R6, 0x4, R4 ;  /* 0x0000000406027825 */ /* 0x001fcc00078e0204 */
[----:B------:R-:W2:Y:S01]  /*0850*/  LDG.E R3, desc[UR8][R2.64] ;  /* 0x0000000802037981 */ /* 0x000ea2000c1e1900 */
[----:B------:R-:W-:Y:S01]  /*0860*/  UIADD3 UR5, UPT, UPT, UR5, 0x1, URZ ;  /* 0x0000000105057890 */ /* 0x000fe2000fffe0ff */
[----:B------:R-:W-:-:S03]  /*0870*/  IADD3 R6, PT, PT, R6, R17, RZ ;  /* 0x0000001106067210 */ /* 0x000fc60007ffe0ff */
[----:B------:R-:W-:Y:S01]  /*0880*/  UISETP.NE.AND UP0, UPT, UR5, URZ, UPT ;  /* 0x000000ff0500728c */ /* 0x000fe2000bf05270 */
[----:B--2---:R-:W-:-:S08]  /*0890*/  FADD R16, R3, R16 ;  /* 0x0000001003107221 */ /* 0x004fd00000000000 */
[----:B------:R-:W-:Y:S05]  /*08a0*/  BRA.U UP0, `(.L_x_7) ;  /* 0xfffffffd00e47547 */ /* 0x000fea000b83ffff */
.L_x_2:
[----:B------:R-:W0:Y:S02]  /*08b0*/  LDC.64 R2, c[0x0][0x388] ;  /* 0x0000e200ff027b82 */ /* 0x000e240000000a00 */
[----:B0-----:R-:W-:-:S05]  /*08c0*/  IMAD.WIDE R2, R0, 0x4, R2 ;  /* 0x0000000400027825 */ /* 0x001fca00078e0202 */
[----:B------:R-:W-:Y:S01]  /*08d0*/  STG.E desc[UR8][R2.64], R16 ;  /* 0x0000001002007986 */ /* 0x000fe2000c101908 */
[----:B------:R-:W-:Y:S05]  /*08e0*/  EXIT ;  /* 0x000000000000794d */ /* 0x000fea0003800000 */
.L_x_8:
        /* <DEDUP_REMOVED lines=9> */
.L_x_33:


//--------------------- .text._Z14reduce_sum_allPKfPfi --------------------------
	.section	.text._Z14reduce_sum_allPKfPfi,"ax",@progbits
	.align	128
        .global         _Z14reduce_sum_allPKfPfi
        .type           _Z14reduce_sum_allPKfPfi,@function
        .size           _Z14reduce_sum_allPKfPfi,(.L_x_34 - _Z14reduce_sum_allPKfPfi)
        .other          _Z14reduce_sum_allPKfPfi,@"STO_CUDA_ENTRY STV_DEFAULT"
_Z14reduce_sum_allPKfPfi:
.text._Z14reduce_sum_allPKfPfi:
[----:B------:R-:W-:Y:S01]  /*0000*/  LDC R1, c[0x0][0x37c] ;  /* 0x0000df00ff017b82 */ /* 0x000fe20000000800 */
[----:B------:R-:W0:Y:S01]  /*0010*/  S2R R6, SR_TID.X ;  /* 0x0000000000067919 */ /* 0x000e220000002100 */
[----:B------:R-:W0:Y:S01]  /*0020*/  LDCU UR4, c[0x0][0x390] ;  /* 0x00007200ff0477ac */ /* 0x000e220008000800 */
[----:B------:R-:W-:Y:S01]  /*0030*/  BSSY.RECONVERGENT B0, `(.L_x_9) ;  /* 0x000000f000007945 */ /* 0x000fe20003800200 */
[----:B------:R-:W-:Y:S01]  /*0040*/  IMAD.MOV.U32 R0, RZ, RZ, RZ ;  /* 0x000000ffff007224 */ /* 0x000fe200078e00ff */
[----:B------:R-:W1:Y:S01]  /*0050*/  LDCU.64 UR6, c[0x0][0x358] ;  /* 0x00006b00ff0677ac */ /* 0x000e620008000a00 */
[----:B0-----:R-:W-:-:S13]  /*0060*/  ISETP.GE.AND P0, PT, R6, UR4, PT ;  /* 0x0000000406007c0c */ /* 0x001fda000bf06270 */
[----:B-1----:R-:W-:Y:S05]  /*0070*/  @P0 BRA `(.L_x_10) ;  /* 0x0000000000280947 */ /* 0x002fea0003800000 */
[----:B------:R-:W0:Y:S01]  /*0080*/  LDC R8, c[0x0][0x360] ;  /* 0x0000d800ff087b82 */ /* 0x000e220000000800 */
[----:B------:R-:W-:Y:S01]  /*0090*/  IMAD.MOV.U32 R0, RZ, RZ, RZ ;  /* 0x000000ffff007224 */ /* 0x000fe200078e00ff */
[----:B------:R-:W-:-:S06]  /*00a0*/  MOV R7, R6 ;  /* 0x0000000600077202 */ /* 0x000fcc0000000f00 */
[----:B------:R-:W1:Y:S02]  /*00b0*/  LDC.64 R4, c[0x0][0x380] ;  /* 0x0000e000ff047b82 */ /* 0x000e640000000a00 */
.L_x_11:
[----:B-1----:R-:W-:-:S06]  /*00c0*/  IMAD.WIDE R2, R7, 0x4, R4 ;  /* 0x0000000407027825 */ /* 0x002fcc00078e0204 */
[----:B------:R-:W2:Y:S01]  /*00d0*/  LDG.E R3, desc[UR6][R2.64] ;  /* 0x0000000602037981 */ /* 0x000ea2000c1e1900 */
[----:B0-----:R-:W-:-:S05]  /*00e0*/  IMAD.IADD R7, R8, 0x1, R7 ;  /* 0x0000000108077824 */ /* 0x001fca00078e0207 */
[----:B------:R-:W-:Y:S01]  /*00f0*/  ISETP.GE.AND P0, PT, R7, UR4, PT ;  /* 0x0000000407007c0c */ /* 0x000fe2000bf06270 */
[----:B--2---:R-:W-:-:S12]  /*0100*/  FADD R0, R3, R0 ;  /* 0x0000000003007221 */ /* 0x004fd80000000000 */
[----:B------:R-:W-:Y:S05]  /*0110*/  @!P0 BRA `(.L_x_11) ;  /* 0xfffffffc00e88947 */ /* 0x000fea000383ffff */
.L_x_10:
[----:B------:R-:W-:Y:S05]  /*0120*/  BSYNC.RECONVERGENT B0 ;  /* 0x0000000000007941 */ /* 0x000fea0003800200 */
.L_x_9:
[----:B------:R-:W0:Y:S01]  /*0130*/  S2UR UR5, SR_CgaCtaId ;  /* 0x00000000000579c3 */ /* 0x000e220000008800 */
[----:B------:R-:W-:Y:S01]  /*0140*/  UMOV UR4, 0x400 ;  /* 0x0000040000047882 */ /* 0x000fe20000000000 */
[----:B------:R-:W1:Y:S01]  /*0150*/  LDCU UR8, c[0x0][0x360] ;  /* 0x00006c00ff0877ac */ /* 0x000e620008000800 */
[----:B------:R-:W-:Y:S01]  /*0160*/  ISETP.NE.AND P0, PT, R6, RZ, PT ;  /* 0x000000ff0600720c */ /* 0x000fe20003f05270 */
[----:B-1----:R-:W-:Y:S02]  /*0170*/  UISETP.GE.U32.AND UP0, UPT, UR8, 0x2, UPT ;  /* 0x000000020800788c */ /* 0x002fe4000bf06070 */
[----:B0-----:R-:W-:-:S06]  /*0180*/  ULEA UR4, UR5, UR4, 0x18 ;  /* 0x0000000405047291 */ /* 0x001fcc000f8ec0ff */
[----:B------:R-:W-:-:S05]  /*0190*/  LEA R3, R6, UR4, 0x2 ;  /* 0x0000000406037c11 */ /* 0x000fca000f8e10ff */
[----:B------:R0:W-:Y:S01]  /*01a0*/  STS [R3], R0 ;  /* 0x0000000003007388 */ /* 0x0001e20000000800 */
[----:B------:R-:W-:Y:S06]  /*01b0*/  BAR.SYNC.DEFER_BLOCKING 0x0 ;  /* 0x0000000000007b1d */ /* 0x000fec0000010000 */
[----:B------:R-:W-:Y:S05]  /*01c0*/  BRA.U !UP0, `(.L_x_12) ;  /* 0x0000000108307547 */ /* 0x000fea000b800000 */
[----:B0-----:R-:W-:-:S07]  /*01d0*/  MOV R0, UR8 ;  /* 0x0000000800007c02 */ /* 0x001fce0008000f00 */
.L_x_13:
[----:B------:R-:W-:-:S04]  /*01e0*/  SHF.R.U32.HI R7, RZ, 0x1, R0 ;  /* 0x00000001ff077819 */ /* 0x000fc80000011600 */
[----:B------:R-:W-:-:S13]  /*01f0*/  ISETP.GE.U32.AND P1, PT, R6, R7, PT ;  /* 0x000000070600720c */ /* 0x000fda0003f26070 */
[----:B------:R-:W-:Y:S01]  /*0200*/  @!P1 IMAD R2, R7, 0x4, R3 ;  /* 0x0000000407029824 */ /* 0x000fe200078e0203 */
[----:B------:R-:W-:Y:S05]  /*0210*/  @!P1 LDS R5, [R3] ;  /* 0x0000000003059984 */ /* 0x000fea0000000800 */
[----:B------:R-:W0:Y:S02]  /*0220*/  @!P1 LDS R2, [R2] ;  /* 0x0000000002029984 */ /* 0x000e240000000800 */
[----:B0-----:R-:W-:-:S05]  /*0230*/  @!P1 FADD R4, R2, R5 ;  /* 0x0000000502049221 */ /* 0x001fca0000000000 */
[----:B------:R1:W-:Y:S01]  /*0240*/  @!P1 STS [R3], R4 ;  /* 0x0000000403009388 */ /* 0x0003e20000000800 */
[----:B------:R-:W-:Y:S01]  /*0250*/  BAR.SYNC.DEFER_BLOCKING 0x0 ;  /* 0x0000000000007b1d */ /* 0x000fe20000010000 */
[----:B------:R-:W-:Y:S02]  /*0260*/  ISETP.GT.U32.AND P1, PT, R0, 0x3, PT ;  /* 0x000000030000780c */ /* 0x000fe40003f24070 */
[----:B------:R-:W-:-:S11]  /*0270*/  MOV R0, R7 ;  /* 0x0000000700007202 */ /* 0x000fd60000000f00 */
[----:B-1----:R-:W-:Y:S05]  /*0280*/  @P1 BRA `(.L_x_13) ;  /* 0xfffffffc00d41947 */ /* 0x002fea000383ffff */
.L_x_12:
[----:B------:R-:W-:Y:S05]  /*0290*/  @P0 EXIT ;  /* 0x000000000000094d */ /* 0x000fea0003800000 */
[----:B------:R-:W1:Y:S01]  /*02a0*/  S2UR UR5, SR_CgaCtaId ;  /* 0x00000000000579c3 */ /* 0x000e620000008800 */
[----:B------:R-:W-:-:S07]  /*02b0*/  UMOV UR4, 0x400 ;  /* 0x0000040000047882 */ /* 0x000fce0000000000 */
[----:B0-----:R-:W0:Y:S01]  /*02c0*/  LDC.64 R2, c[0x0][0x388] ;  /* 0x0000e200ff027b82 */ /* 0x001e220000000a00 */
[----:B-1----:R-:W-:-:S09]  /*02d0*/  ULEA UR4, UR5, UR4, 0x18 ;  /* 0x0000000405047291 */ /* 0x002fd2000f8ec0ff */
[----:B------:R-:W0:Y:S04]  /*02e0*/  LDS R5, [UR4] ;  /* 0x00000004ff057984 */ /* 0x000e280008000800 */
[----:B0-----:R-:W-:Y:S01]  /*02f0*/  STG.E desc[UR6][R2.64], R5 ;  /* 0x0000000502007986 */ /* 0x001fe2000c101906 */
[----:B------:R-:W-:Y:S05]  /*0300*/  EXIT ;  /* 0x000000000000794d */ /* 0x000fea0003800000 */
.L_x_14:
        /* <DEDUP_REMOVED lines=15> */
.L_x_34:


//--------------------- .text._Z6ce_bwdPKfS0_Pfi  --------------------------
	.section	.text._Z6ce_bwdPKfS0_Pfi,"ax",@progbits
	.align	128
        .global         _Z6ce_bwdPKfS0_Pfi
        .type           _Z6ce_bwdPKfS0_Pfi,@function
        .size           _Z6ce_bwdPKfS0_Pfi,(.L_x_35 - _Z6ce_bwdPKfS0_Pfi)
        .other          _Z6ce_bwdPKfS0_Pfi,@"STO_CUDA_ENTRY STV_DEFAULT"
_Z6ce_bwdPKfS0_Pfi:
.text._Z6ce_bwdPKfS0_Pfi:
        /* <DEDUP_REMOVED lines=9> */
[----:B------:R-:W1:Y:S07]  /*0090*/  LDCU.64 UR4, c[0x0][0x358] ;  /* 0x00006b00ff0477ac */ /* 0x000e6e0008000a00 */
[----:B------:R-:W2:Y:S01]  /*00a0*/  LDC.64 R4, c[0x0][0x388] ;  /* 0x0000e200ff047b82 */ /* 0x000ea20000000a00 */
[----:B0-----:R-:W-:-:S06]  /*00b0*/  IMAD.WIDE R2, R9, 0x4, R2 ;  /* 0x0000000409027825 */ /* 0x001fcc00078e0202 */
[----:B-1----:R-:W3:Y:S01]  /*00c0*/  LDG.E R2, desc[UR4][R2.64] ;  /* 0x0000000402027981 */ /* 0x002ee2000c1e1900 */
[----:B--2---:R-:W-:-:S06]  /*00d0*/  IMAD.WIDE R4, R9, 0x4, R4 ;  /* 0x0000000409047825 */ /* 0x004fcc00078e0204 */
[----:B------:R-:W2:Y:S01]  /*00e0*/  LDG.E R5, desc[UR4][R4.64] ;  /* 0x0000000404057981 */ /* 0x000ea2000c1e1900 */
[----:B------:R-:W-:Y:S01]  /*00f0*/  HFMA2 R7, -RZ, RZ, 0.96630859375, -0.0022525787353515625 ;  /* 0x3bbb989dff077431 */ /* 0x000fe200000001ff */
[----:B------:R-:W-:-:S04]  /*0100*/  MOV R11, 0x437c0000 ;  /* 0x437c0000000b7802 */ /* 0x000fc80000000f00 */
[----:B---3--:R-:W-:Y:S02]  /*0110*/  FFMA.SAT R0, R2, R7, 0.5 ;  /* 0x3f00000002007423 */ /* 0x008fe40000002007 */
[----:B------:R-:W0:Y:S02]  /*0120*/  LDC.64 R6, c[0x0][0x390] ;  /* 0x0000e400ff067b82 */ /* 0x000e240000000a00 */
[----:B------:R-:W-:-:S04]  /*0130*/  FFMA.RM R0, R0, R11, 12582913 ;  /* 0x4b40000100007423 */ /* 0x000fc8000000400b */
[C---:B------:R-:W-:Y:S01]  /*0140*/  FADD R11, R0.reuse, -12583039 ;  /* 0xcb40007f000b7421 */ /* 0x040fe20000000000 */
[----:B------:R-:W-:-:S03]  /*0150*/  SHF.L.U32 R0, R0, 0x17, RZ ;  /* 0x0000001700007819 */ /* 0x000fc600000006ff */
[----:B------:R-:W-:-:S04]  /*0160*/  FFMA R11, R2, 1.4426950216293334961, -R11 ;  /* 0x3fb8aa3b020b7823 */ /* 0x000fc8000000080b */
[----:B------:R-:W-:-:S06]  /*0170*/  FFMA R11, R2, 1.925963033500011079e-08, R11 ;  /* 0x32a57060020b7823 */ /* 0x000fcc000000000b */
[----:B------:R-:W2:Y:S01]  /*0180*/  MUFU.EX2 R11, R11 ;  /* 0x0000000b000b7308 */ /* 0x000ea20000000800 */
[----:B0-----:R-:W-:-:S04]  /*0190*/  IMAD.WIDE R2, R9, 0x4, R6 ;  /* 0x0000000409027825 */ /* 0x001fc800078e0206 */
[----:B--2---:R-:W-:-:S05]  /*01a0*/  FFMA R5, R0, R11, -R5 ;  /* 0x0000000b00057223 */ /* 0x004fca0000000805 */
[----:B------:R-:W-:Y:S01]  /*01b0*/  STG.E desc[UR4][R2.64], R5 ;  /* 0x0000000502007986 */ /* 0x000fe2000c101904 */
[----:B------:R-:W-:Y:S05]  /*01c0*/  EXIT ;  /* 0x000000000000794d */ /* 0x000fea0003800000 */
.L_x_15:
        /* <DEDUP_REMOVED lines=11> */
.L_x_35:


//--------------------- .text._Z6ce_fwdPKfS0_Pfi  --------------------------
	.section	.text._Z6ce_fwdPKfS0_Pfi,"ax",@progbits
	.align	128
        .global         _Z6ce_fwdPKfS0_Pfi
        .type           _Z6ce_fwdPKfS0_Pfi,@function
        .size           _Z6ce_fwdPKfS0_Pfi,(.L_x_36 - _Z6ce_fwdPKfS0_Pfi)
        .other          _Z6ce_fwdPKfS0_Pfi,@"STO_CUDA_ENTRY STV_DEFAULT"
_Z6ce_fwdPKfS0_Pfi:
.text._Z6ce_fwdPKfS0_Pfi:
        /* <DEDUP_REMOVED lines=10> */
[----:B------:R-:W2:Y:S08]  /*00a0*/  LDC.64 R4, c[0x0][0x380] ;  /* 0x0000e000ff047b82 */ /* 0x000eb00000000a00 */
[----:B------:R-:W3:Y:S01]  /*00b0*/  LDC.64 R6, c[0x0][0x390] ;  /* 0x0000e400ff067b82 */ /* 0x000ee20000000a00 */
[----:B0-----:R-:W-:-:S06]  /*00c0*/  IMAD.WIDE R2, R9, 0x4, R2 ;  /* 0x0000000409027825 */ /* 0x001fcc00078e0202 */
[----:B-1----:R-:W4:Y:S01]  /*00d0*/  LDG.E R2, desc[UR4][R2.64] ;  /* 0x0000000402027981 */ /* 0x002f22000c1e1900 */
[----:B--2---:R-:W-:-:S06]  /*00e0*/  IMAD.WIDE R4, R9, 0x4, R4 ;  /* 0x0000000409047825 */ /* 0x004fcc00078e0204 */
[----:B------:R-:W4:Y:S01]  /*00f0*/  LDG.E R5, desc[UR4][R4.64] ;  /* 0x0000000404057981 */ /* 0x000f22000c1e1900 */
[----:B---3--:R-:W-:-:S04]  /*0100*/  IMAD.WIDE R6, R9, 0x4, R6 ;  /* 0x0000000409067825 */ /* 0x008fc800078e0206 */
[----:B----4-:R-:W-:-:S05]  /*0110*/  FMUL R9, R2, -R5 ;  /* 0x8000000502097220 */ /* 0x010fca0000400000 */
[----:B------:R-:W-:Y:S01]  /*0120*/  STG.E desc[UR4][R6.64], R9 ;  /* 0x0000000906007986 */ /* 0x000fe2000c101904 */
[----:B------:R-:W-:Y:S05]  /*0130*/  EXIT ;  /* 0x000000000000794d */ /* 0x000fea0003800000 */
.L_x_16:
        /* <DEDUP_REMOVED lines=12> */
.L_x_36:


//--------------------- .text._Z17batch_log_softmaxPKfPfi --------------------------
	.section	.text._Z17batch_log_softmaxPKfPfi,"ax",@progbits
	.align	128
        .global         _Z17batch_log_softmaxPKfPfi
        .type           _Z17batch_log_softmaxPKfPfi,@function
        .size           _Z17batch_log_softmaxPKfPfi,(.L_x_37 - _Z17batch_log_softmaxPKfPfi)
        .other          _Z17batch_log_softmaxPKfPfi,@"STO_CUDA_ENTRY STV_DEFAULT"
_Z17batch_log_softmaxPKfPfi:
.text._Z17batch_log_softmaxPKfPfi:
[----:B------:R-:W-:Y:S01]  /*0000*/  LDC R1, c[0x0][0x37c] ;  /* 0x0000df00ff017b82 */ /* 0x000fe20000000800 */
[----:B------:R-:W0:Y:S07]  /*0010*/  S2R R3, SR_TID.X ;  /* 0x0000000000037919 */ /* 0x000e2e0000002100 */
[----:B------:R-:W0:Y:S01]  /*0020*/  LDC R2, c[0x0][0x390] ;  /* 0x0000e400ff027b82 */ /* 0x000e220000000800 */
[----:B------:R-:W1:Y:S07]  /*0030*/  LDCU.64 UR6, c[0x0][0x358] ;  /* 0x00006b00ff0677ac */ /* 0x000e6e0008000a00 */
[----:B------:R-:W2:Y:S01]  /*0040*/  S2UR UR4, SR_CTAID.X ;  /* 0x00000000000479c3 */ /* 0x000ea20000002500 */
[----:B0-----:R-:W-:Y:S01]  /*0050*/  ISETP.GE.AND P0, PT, R3, R2, PT ;  /* 0x000000020300720c */ /* 0x001fe20003f06270 */
[----:B--2---:R-:W-:-:S12]  /*0060*/  IMAD R2, R2, UR4, RZ ;  /* 0x0000000402027c24 */ /* 0x004fd8000f8e02ff */
[----:B------:R-:W0:Y:S01]  /*0070*/  @!P0 LDC.64 R6, c[0x0][0x380] ;  /* 0x0000e000ff068b82 */ /* 0x000e220000000a00 */
[----:B------:R-:W-:-:S04]  /*0080*/  @!P0 IADD3 R0, P1, PT, R2, R3, RZ ;  /* 0x0000000302008210 */ /* 0x000fc80007f3e0ff */
[----:B------:R-:W-:Y:S02]  /*0090*/  @!P0 LEA.HI.X.SX32 R5, R2, RZ, 0x1, P1 ;  /* 0x000000ff02058211 */ /* 0x000fe400008f0eff */
[----:B0-----:R-:W-:-:S04]  /*00a0*/  @!P0 LEA R4, P1, R0, R6, 0x2 ;  /* 0x0000000600048211 */ /* 0x001fc800078210ff */
[----:B------:R-:W-:Y:S01]  /*00b0*/  @!P0 LEA.HI.X R5, R0, R7, R5, 0x2, P1 ;  /* 0x0000000700058211 */ /* 0x000fe200008f1405 */
[----:B------:R-:W-:-:S06]  /*00c0*/  HFMA2 R0, -RZ, RZ, -10824, -13904 ;  /* 0xf149f2caff007431 */ /* 0x000fcc00000001ff */
[----:B-1----:R-:W2:Y:S01]  /*00d0*/  @!P0 LDG.E R0, desc[UR6][R4.64] ;  /* 0x0000000604008981 */ /* 0x002ea2000c1e1900 */
[----:B------:R-:W0:Y:S01]  /*00e0*/  S2UR UR5, SR_CgaCtaId ;  /* 0x00000000000579c3 */ /* 0x000e220000008800 */
[----:B------:R-:W-:Y:S02]  /*00f0*/  UMOV UR4, 0x400 ;  /* 0x0000040000047882 */ /* 0x000fe40000000000 */
[----:B0-----:R-:W-:-:S06]  /*0100*/  ULEA UR4, UR5, UR4, 0x18 ;  /* 0x0000000405047291 */ /* 0x001fcc000f8ec0ff */
[----:B------:R-:W-:-:S05]  /*0110*/  LEA R7, R3, UR4, 0x2 ;  /* 0x0000000403077c11 */ /* 0x000fca000f8e10ff */
[----:B------:R-:W0:Y:S02]  /*0120*/  LDCU UR4, c[0x0][0x360] ;  /* 0x00006c00ff0477ac */ /* 0x000e240008000800 */
[----:B0-----:R-:W-:Y:S02]  /*0130*/  UISETP.GE.U32.AND UP0, UPT, UR4, 0x2, UPT ;  /* 0x000000020400788c */ /* 0x001fe4000bf06070 */
[----:B------:R-:W-:Y:S01]  /*0140*/  IMAD.U32 R6, RZ, RZ, UR4 ;  /* 0x00000004ff067e24 */ /* 0x000fe2000f8e00ff */
[----:B--2---:R0:W-:Y:S01]  /*0150*/  STS [R7], R0 ;  /* 0x0000000007007388 */ /* 0x0041e20000000800 */
[----:B------:R-:W-:Y:S06]  /*0160*/  BAR.SYNC.DEFER_BLOCKING 0x0 ;  /* 0x0000000000007b1d */ /* 0x000fec0000010000 */
[----:B------:R-:W-:Y:S05]  /*0170*/  BRA.U !UP0, `(.L_x_17) ;  /* 0x00000001083c7547 */ /* 0x000fea000b800000 */
[----:B------:R-:W-:-:S07]  /*0180*/  MOV R4, R6 ;  /* 0x0000000600047202 */ /* 0x000fce0000000f00 */
.L_x_20:
[--C-:B------:R-:W-:Y:S01]  /*0190*/  IMAD.MOV.U32 R9, RZ, RZ, R4.reuse ;  /* 0x000000ffff097224 */ /* 0x100fe200078e0004 */
[----:B------:R-:W-:Y:S01]  /*01a0*/  SHF.R.U32.HI R4, RZ, 0x1, R4 ;  /* 0x00000001ff047819 */ /* 0x000fe20000011604 */
[----:B------:R-:W-:Y:S03]  /*01b0*/  BSSY.RECONVERGENT B0, `(.L_x_18) ;  /* 0x0000008000007945 */ /* 0x000fe60003800200 */
[----:B------:R-:W-:-:S13]  /*01c0*/  ISETP.GE.U32.AND P0, PT, R3, R4, PT ;  /* 0x000000040300720c */ /* 0x000fda0003f06070 */
[----:B-1----:R-:W-:Y:S05]  /*01d0*/  @P0 BRA `(.L_x_19) ;  /* 0x0000000000140947 */ /* 0x002fea0003800000 */
[----:B------:R-:W-:Y:S01]  /*01e0*/  LEA R5, R4, R7, 0x2 ;  /* 0x0000000704057211 */ /* 0x000fe200078e10ff */
[----:B------:R-:W-:Y:S05]  /*01f0*/  LDS R8, [R7] ;  /* 0x0000000007087984 */ /* 0x000fea0000000800 */
[----:B------:R-:W1:Y:S02]  /*0200*/  LDS R5, [R5] ;  /* 0x0000000005057984 */ /* 0x000e640000000800 */
[----:B-1----:R-:W-:-:S13]  /*0210*/  FSETP.GT.AND P0, PT, R5, R8, PT ;  /* 0x000000080500720b */ /* 0x002fda0003f04000 */
[----:B------:R1:W-:Y:S02]  /*0220*/  @P0 STS [R7], R5 ;  /* 0x0000000507000388 */ /* 0x0003e40000000800 */
.L_x_19:
[----:B------:R-:W-:Y:S05]  /*0230*/  BSYNC.RECONVERGENT B0 ;  /* 0x0000000000007941 */ /* 0x000fea0003800200 */
.L_x_18:
[----:B------:R-:W-:Y:S01]  /*0240*/  BAR.SYNC.DEFER_BLOCKING 0x0 ;  /* 0x0000000000007b1d */ /* 0x000fe20000010000 */
[----:B------:R-:W-:-:S13]  /*0250*/  ISETP.GT.U32.AND P0, PT, R9, 0x3, PT ;  /* 0x000000030900780c */ /* 0x000fda0003f04070 */
[----:B------:R-:W-:Y:S05]  /*0260*/  @P0 BRA `(.L_x_20) ;  /* 0xfffffffc00c80947 */ /* 0x000fea000383ffff */
.L_x_17:
[----:B------:R-:W2:Y:S01]  /*0270*/  S2UR UR5, SR_CgaCtaId ;  /* 0x00000000000579c3 */ /* 0x000ea20000008800 */
[----:B------:R-:W3:Y:S01]  /*0280*/  LDCU UR8, c[0x0][0x390] ;  /* 0x00007200ff0877ac */ /* 0x000ee20008000800 */
[----:B------:R-:W-:Y:S01]  /*0290*/  BSSY.RECONVERGENT B0, `(.L_x_21) ;  /* 0x0000014000007945 */ /* 0x000fe20003800200 */
[----:B------:R-:W-:Y:S01]  /*02a0*/  ISETP.GE.U32.AND P0, PT, R6, 0x2, PT ;  /* 0x000000020600780c */ /* 0x000fe20003f06070 */
[----:B------:R-:W-:Y:S01]  /*02b0*/  IMAD.MOV.U32 R4, RZ, RZ, RZ ;  /* 0x000000ffff047224 */ /* 0x000fe200078e00ff */
[----:B------:R-:W-:Y:S01]  /*02c0*/  UMOV UR4, 0x400 ;  /* 0x0000040000047882 */ /* 0x000fe20000000000 */
[----:B---3--:R-:W-:Y:S01]  /*02d0*/  ISETP.GE.AND P1, PT, R3, UR8, PT ;  /* 0x0000000803007c0c */ /* 0x008fe2000bf26270 */
[----:B--2---:R-:W-:-:S09]  /*02e0*/  ULEA UR4, UR5, UR4, 0x18 ;  /* 0x0000000405047291 */ /* 0x004fd2000f8ec0ff */
[----:B-1----:R-:W1:Y:S01]  /*02f0*/  LDS R5, [UR4] ;  /* 0x00000004ff057984 */ /* 0x002e620008000800 */
[----:B------:R-:W-:Y:S06]  /*0300*/  BAR.SYNC.DEFER_BLOCKING 0x0 ;  /* 0x0000000000007b1d */ /* 0x000fec0000010000 */
[----:B------:R-:W-:Y:S05]  /*0310*/  @P1 BRA `(.L_x_22) ;  /* 0x00000000002c1947 */ /* 0x000fea0003800000 */
[----:B------:R-:W-:Y:S01]  /*0320*/  MOV R9, 0x3bbb989d ;  /* 0x3bbb989d00097802 */ /* 0x000fe20000000f00 */
[----:B-1----:R-:W-:Y:S01]  /*0330*/  FADD R4, -R5, R0 ;  /* 0x0000000005047221 */ /* 0x002fe20000000100 */
[----:B------:R-:W-:-:S03]  /*0340*/  IMAD.MOV.U32 R11, RZ, RZ, 0x437c0000 ;  /* 0x437c0000ff0b7424 */ /* 0x000fc600078e00ff */
[----:B------:R-:W-:-:S04]  /*0350*/  FFMA.SAT R8, R4, R9, 0.5 ;  /* 0x3f00000004087423 */ /* 0x000fc80000002009 */
[----:B------:R-:W-:-:S04]  /*0360*/  FFMA.RM R8, R8, R11, 12582913 ;  /* 0x4b40000108087423 */ /* 0x000fc8000000400b */
[----:B------:R-:W-:-:S04]  /*0370*/  FADD R9, R8, -12583039 ;  /* 0xcb40007f08097421 */ /* 0x000fc80000000000 */
[----:B------:R-:W-:-:S04]  /*0380*/  FFMA R9, R4, 1.4426950216293334961, -R9 ;  /* 0x3fb8aa3b04097823 */ /* 0x000fc80000000809 */
[----:B------:R-:W-:Y:S01]  /*0390*/  FFMA R9, R4, 1.925963033500011079e-08, R9 ;  /* 0x32a5706004097823 */ /* 0x000fe20000000009 */
[----:B------:R-:W-:-:S05]  /*03a0*/  SHF.L.U32 R4, R8, 0x17, RZ ;  /* 0x0000001708047819 */ /* 0x000fca00000006ff */
[----:B------:R-:W1:Y:S02]  /*03b0*/  MUFU.EX2 R9, R9 ;  /* 0x0000000900097308 */ /* 0x000e640000000800 */
[----:B-1----:R-:W-:-:S07]  /*03c0*/  FMUL R4, R4, R9 ;  /* 0x0000000904047220 */ /* 0x002fce0000400000 */
.L_x_22:
[----:B------:R-:W-:Y:S05]  /*03d0*/  BSYNC.RECONVERGENT B0 ;  /* 0x0000000000007941 */ /* 0x000fea0003800200 */
.L_x_21:
[----:B------:R2:W-:Y:S01]  /*03e0*/  STS [R7], R4 ;  /* 0x0000000407007388 */ /* 0x0005e20000000800 */
[----:B------:R-:W-:Y:S06]  /*03f0*/  BAR.SYNC.DEFER_BLOCKING 0x0 ;  /* 0x0000000000007b1d */ /* 0x000fec0000010000 */
[----:B------:R-:W-:Y:S05]  /*0400*/  @!P0 BRA `(.L_x_23) ;  /* 0x00000000002c8947 */ /* 0x000fea0003800000 */
.L_x_24:
[----:B------:R-:W-:-:S04]  /*0410*/  SHF.R.U32.HI R10, RZ, 0x1, R6 ;  /* 0x00000001ff0a7819 */ /* 0x000fc80000011606 */
[----:B------:R-:W-:-:S13]  /*0420*/  ISETP.GE.U32.AND P0, PT, R3, R10, PT ;  /* 0x0000000a0300720c */ /* 0x000fda0003f06070 */
[----:B--2---:R-:W-:Y:S01]  /*0430*/  @!P0 LEA R4, R10, R7, 0x2 ;  /* 0x000000070a048211 */ /* 0x004fe200078e10ff */
[----:B------:R-:W-:Y:S05]  /*0440*/  @!P0 LDS R9, [R7] ;  /* 0x0000000007098984 */ /* 0x000fea0000000800 */
[----:B------:R-:W2:Y:S02]  /*0450*/  @!P0 LDS R4, [R4] ;  /* 0x0000000004048984 */ /* 0x000ea40000000800 */
[----:B--2---:R-:W-:-:S05]  /*0460*/  @!P0 FADD R8, R4, R9 ;  /* 0x0000000904088221 */ /* 0x004fca0000000000 */
[----:B------:R3:W-:Y:S01]  /*0470*/  @!P0 STS [R7], R8 ;  /* 0x0000000807008388 */ /* 0x0007e20000000800 */
[----:B------:R-:W-:Y:S01]  /*0480*/  BAR.SYNC.DEFER_BLOCKING 0x0 ;  /* 0x0000000000007b1d */ /* 0x000fe20000010000 */
[----:B------:R-:W-:Y:S01]  /*0490*/  ISETP.GT.U32.AND P0, PT, R6, 0x3, PT ;  /* 0x000000030600780c */ /* 0x000fe20003f04070 */
[----:B------:R-:W-:-:S12]  /*04a0*/  IMAD.MOV.U32 R6, RZ, RZ, R10 ;  /* 0x000000ffff067224 */ /* 0x000fd800078e000a */
[----:B---3--:R-:W-:Y:S05]  /*04b0*/  @P0 BRA `(.L_x_24) ;  /* 0xfffffffc00d40947 */ /* 0x008fea000383ffff */
.L_x_23:
[----:B------:R-:W3:Y:S02]  /*04c0*/  LDCU UR4, c[0x0][0x390] ;  /* 0x00007200ff0477ac */ /* 0x000ee40008000800 */
[----:B---3--:R-:W-:-:S13]  /*04d0*/  ISETP.GE.AND P0, PT, R3, UR4, PT ;  /* 0x0000000403007c0c */ /* 0x008fda000bf06270 */
[----:B------:R-:W-:Y:S05]  /*04e0*/  @P0 EXIT ;  /* 0x000000000000094d */ /* 0x000fea0003800000 */
[----:B------:R-:W3:Y:S01]  /*04f0*/  S2UR UR5, SR_CgaCtaId ;  /* 0x00000000000579c3 */ /* 0x000ee20000008800 */
[----:B------:R-:W-:Y:S01]  /*0500*/  UMOV UR4, 0x400 ;  /* 0x0000040000047882 */ /* 0x000fe20000000000 */
[----:B0-2---:R-:W-:Y:S01]  /*0510*/  IMAD.MOV.U32 R7, RZ, RZ, 0x3e055027 ;  /* 0x3e055027ff077424 */ /* 0x005fe200078e00ff */
[----:B------:R-:W-:Y:S01]  /*0520*/  IADD3 R3, PT, PT, R2, R3, RZ ;  /* 0x0000000302037210 */ /* 0x000fe20007ffe0ff */
[----:B-1----:R-:W-:Y:S01]  /*0530*/  FADD R5, -R5, R0 ;  /* 0x0000000005057221 */ /* 0x002fe20000000100 */
[----:B---3--:R-:W-:-:S09]  /*0540*/  ULEA UR4, UR5, UR4, 0x18 ;  /* 0x0000000405047291 */ /* 0x008fd2000f8ec0ff */
[----:B------:R-:W0:Y:S02]  /*0550*/  LDS R4, [UR4] ;  /* 0x00000004ff047984 */ /* 0x000e240008000800 */
[----:B0-----:R-:W-:-:S04]  /*0560*/  FSETP.GEU.AND P0, PT, R4, 1.175494350822287508e-38, PT ;  /* 0x008000000400780b */ /* 0x001fc80003f0e000 */
[----:B------:R-:W-:-:S09]  /*0570*/  FSEL R8, RZ, -23, P0 ;  /* 0xc1b80000ff087808 */ /* 0x000fd20000000000 */
[----:B------:R-:W-:-:S05]  /*0580*/  @!P0 FMUL R4, R4, 8388608 ;  /* 0x4b00000004048820 */ /* 0x000fca0000400000 */
[C---:B------:R-:W-:Y:S02]  /*0590*/  IADD3 R6, PT, PT, R4.reuse, -0x3f2aaaab, RZ ;  /* 0xc0d5555504067810 */ /* 0x040fe40007ffe0ff */
[----:B------:R-:W-:Y:S02]  /*05a0*/  ISETP.GT.U32.AND P0, PT, R4, 0x7f7fffff, PT ;  /* 0x7f7fffff0400780c */ /* 0x000fe40003f04070 */
[----:B------:R-:W-:-:S04]  /*05b0*/  LOP3.LUT R9, R6, 0xff800000, RZ, 0xc0, !PT ;  /* 0xff80000006097812 */ /* 0x000fc800078ec0ff */
[-C--:B------:R-:W-:Y:S02]  /*05c0*/  IADD3 R6, PT, PT, R4, -R9.reuse, RZ ;  /* 0x8000000904067210 */ /* 0x080fe40007ffe0ff */
[----:B------:R-:W-:-:S03]  /*05d0*/  I2FP.F32.S32 R9, R9 ;  /* 0x0000000900097245 */ /* 0x000fc60000201400 */
[----:B------:R-:W-:Y:S02]  /*05e0*/  FADD R10, R6, -1 ;  /* 0xbf800000060a7421 */ /* 0x000fe40000000000 */
[----:B------:R-:W-:Y:S01]  /*05f0*/  FFMA R8, R9, 1.1920928955078125e-07, R8 ;  /* 0x3400000009087823 */ /* 0x000fe20000000008 */
[----:B------:R-:W-:Y:S01]  /*0600*/  MOV R9, 0x7f800000 ;  /* 0x7f80000000097802 */ /* 0x000fe20000000f00 */
[----:B------:R-:W-:-:S04]  /*0610*/  FFMA R7, R10, -R7, 0.14084610342979431152 ;  /* 0x3e1039f60a077423 */ /* 0x000fc80000000807 */
[----:B------:R-:W-:-:S04]  /*0620*/  FFMA R7, R10, R7, -0.12148627638816833496 ;  /* 0xbdf8cdcc0a077423 */ /* 0x000fc80000000007 */
[----:B------:R-:W-:-:S04]  /*0630*/  FFMA R7, R10, R7, 0.13980610668659210205 ;  /* 0x3e0f29550a077423 */ /* 0x000fc80000000007 */
[----:B------:R-:W-:-:S04]  /*0640*/  FFMA R7, R10, R7, -0.16684235632419586182 ;  /* 0xbe2ad8b90a077423 */ /* 0x000fc80000000007 */
[----:B------:R-:W-:-:S04]  /*0650*/  FFMA R7, R10, R7, 0.20012299716472625732 ;  /* 0x3e4ced0b0a077423 */ /* 0x000fc80000000007 */
[----:B------:R-:W-:-:S04]  /*0660*/  FFMA R7, R10, R7, -0.24999669194221496582 ;  /* 0xbe7fff220a077423 */ /* 0x000fc80000000007 */
[C---:B------:R-:W-:Y:S02]  /*0670*/  FFMA R11, R10.reuse, R7, 0.33333182334899902344 ;  /* 0x3eaaaa780a0b7423 */ /* 0x040fe40000000007 */
[----:B------:R-:W0:Y:S02]  /*0680*/  LDC.64 R6, c[0x0][0x388] ;  /* 0x0000e200ff067b82 */ /* 0x000e240000000a00 */
[----:B------:R-:W-:-:S04]  /*0690*/  FFMA R11, R10, R11, -0.5 ;  /* 0xbf0000000a0b7423 */ /* 0x000fc8000000000b */
[----:B------:R-:W-:-:S04]  /*06a0*/  FMUL R11, R10, R11 ;  /* 0x0000000b0a0b7220 */ /* 0x000fc80000400000 */
[----:B------:R-:W-:-:S04]  /*06b0*/  FFMA R11, R10, R11, R10 ;  /* 0x0000000b0a0b7223 */ /* 0x000fc8000000000a */
[----:B------:R-:W-:Y:S01]  /*06c0*/  FFMA R8, R8, 0.69314718246459960938, R11 ;  /* 0x3f31721808087823 */ /* 0x000fe2000000000b */
[C---:B------:R-:W-:Y:S01]  /*06d0*/  @P0 FFMA R8, R4.reuse, R9, +INF ;  /* 0x7f80000004080423 */ /* 0x040fe20000000009 */
[----:B------:R-:W-:-:S04]  /*06e0*/  FSETP.NEU.AND P0, PT, R4, RZ, PT ;  /* 0x000000ff0400720b */ /* 0x000fc80003f0d000 */
[----:B------:R-:W-:Y:S01]  /*06f0*/  FSEL R8, R8, -INF , P0 ;  /* 0xff80000008087808 */ /* 0x000fe20000000000 */
[----:B0-----:R-:W-:-:S04]  /*0700*/  IMAD.WIDE.U32 R6, R3, 0x4, R6 ;  /* 0x0000000403067825 */ /* 0x001fc800078e0006 */
[----:B------:R-:W-:-:S05]  /*0710*/  FADD R3, R5, -R8 ;  /* 0x8000000805037221 */ /* 0x000fca0000000000 */
[----:B------:R-:W-:Y:S01]  /*0720*/  STG.E desc[UR6][R6.64], R3 ;  /* 0x0000000306007986 */ /* 0x000fe2000c101906 */
[----:B------:R-:W-:Y:S05]  /*0730*/  EXIT ;  /* 0x000000000000794d */ /* 0x000fea0003800000 */
.L_x_25:
        /* <DEDUP_REMOVED lines=12> */
.L_x_37:


//--------------------- .text._Z8add_biasPfPKfii  --------------------------
	.section	.text._Z8add_biasPfPKfii,"ax",@progbits
	.align	128
        .global         _Z8add_biasPfPKfii
        .type           _Z8add_biasPfPKfii,@function
        .size           _Z8add_biasPfPKfii,(.L_x_38 - _Z8add_biasPfPKfii)
        .other          _Z8add_biasPfPKfii,@"STO_CUDA_ENTRY STV_DEFAULT"
_Z8add_biasPfPKfii:
.text._Z8add_biasPfPKfii:
[----:B------:R-:W-:Y:S01]  /*0000*/  LDC R1, c[0x0][0x37c] ;  /* 0x0000df00ff017b82 */ /* 0x000fe20000000800 */
[----:B------:R-:W0:Y:S07]  /*0010*/  S2R R0, SR_TID.X ;  /* 0x0000000000007919 */ /* 0x000e2e0000002100 */
[----:B------:R-:W0:Y:S08]  /*0020*/  S2UR UR4, SR_CTAID.X ;  /* 0x00000000000479c3 */ /* 0x000e300000002500 */
[----:B------:R-:W0:Y:S08]  /*0030*/  LDC R9, c[0x0][0x360] ;  /* 0x0000d800ff097b82 */ /* 0x000e300000000800 */
[----:B------:R-:W1:Y:S01]  /*0040*/  LDC.64 R2, c[0x0][0x390] ;  /* 0x0000e400ff027b82 */ /* 0x000e620000000a00 */
[----:B0-----:R-:W-:-:S02]  /*0050*/  IMAD R9, R9, UR4, R0 ;  /* 0x0000000409097c24 */ /* 0x001fc4000f8e0200 */
[----:B-1----:R-:W-:-:S05]  /*0060*/  IMAD R2, R3, R2, RZ ;  /* 0x0000000203027224 */ /* 0x002fca00078e02ff */
[----:B------:R-:W-:-:S13]  /*0070*/  ISETP.GE.AND P0, PT, R9, R2, PT ;  /* 0x000000020900720c */ /* 0x000fda0003f06270 */
[----:B------:R-:W-:Y:S05]  /*0080*/  @P0 EXIT ;  /* 0x000000000000094d */ /* 0x000fea0003800000 */
[----:B------:R-:W-:Y:S01]  /*0090*/  IABS R11, R3 ;  /* 0x00000003000b7213 */ /* 0x000fe20000000000 */
[----:B------:R-:W0:Y:S01]  /*00a0*/  LDCU.64 UR4, c[0x0][0x358] ;  /* 0x00006b00ff0477ac */ /* 0x000e220008000a00 */
[----:B------:R-:W-:Y:S02]  /*00b0*/  ISETP.GE.AND P2, PT, R9, RZ, PT ;  /* 0x000000ff0900720c */ /* 0x000fe40003f46270 */
[----:B------:R-:W1:Y:S08]  /*00c0*/  I2F.RP R0, R11 ;  /* 0x0000000b00007306 */ /* 0x000e700000209400 */
[----:B-1----:R-:W1:Y:S02]  /*00d0*/  MUFU.RCP R0, R0 ;  /* 0x0000000000007308 */ /* 0x002e640000001000 */
[----:B-1----:R-:W-:-:S06]  /*00e0*/  IADD3 R4, PT, PT, R0, 0xffffffe, RZ ;  /* 0x0ffffffe00047810 */ /* 0x002fcc0007ffe0ff */
[----:B------:R1:W2:Y:S02]  /*00f0*/  F2I.FTZ.U32.TRUNC.NTZ R5, R4 ;  /* 0x0000000400057305 */ /* 0x0002a4000021f000 */
[----:B-1----:R-:W-:Y:S01]  /*0100*/  IMAD.MOV.U32 R4, RZ, RZ, RZ ;  /* 0x000000ffff047224 */ /* 0x002fe200078e00ff */
[----:B--2---:R-:W-:-:S05]  /*0110*/  IADD3 R2, PT, PT, RZ, -R5, RZ ;  /* 0x80000005ff027210 */ /* 0x004fca0007ffe0ff */
[----:B------:R-:W-:Y:S01]  /*0120*/  IMAD R7, R2, R11, RZ ;  /* 0x0000000b02077224 */ /* 0x000fe200078e02ff */
[----:B------:R-:W-:-:S03]  /*0130*/  IABS R2, R9 ;  /* 0x0000000900027213 */ /* 0x000fc60000000000 */
[----:B------:R-:W-:Y:S02]  /*0140*/  IMAD.HI.U32 R5, R5, R7, R4 ;  /* 0x0000000705057227 */ /* 0x000fe400078e0004 */
[----:B------:R-:W1:Y:S04]  /*0150*/  LDC.64 R6, c[0x0][0x388] ;  /* 0x0000e200ff067b82 */ /* 0x000e680000000a00 */
[----:B------:R-:W-:-:S05]  /*0160*/  IMAD.HI.U32 R5, R5, R2, RZ ;  /* 0x0000000205057227 */ /* 0x000fca00078e00ff */
[----:B------:R-:W-:-:S05]  /*0170*/  IADD3 R5, PT, PT, -R5, RZ, RZ ;  /* 0x000000ff05057210 */ /* 0x000fca0007ffe1ff */
[C---:B------:R-:W-:Y:S02]  /*0180*/  IMAD R0, R11.reuse, R5, R2 ;  /* 0x000000050b007224 */ /* 0x040fe400078e0202 */
[----:B------:R-:W2:Y:S03]  /*0190*/  LDC.64 R4, c[0x0][0x380] ;  /* 0x0000e000ff047b82 */ /* 0x000ea60000000a00 */
[----:B------:R-:W-:-:S13]  /*01a0*/  ISETP.GT.U32.AND P0, PT, R11, R0, PT ;  /* 0x000000000b00720c */ /* 0x000fda0003f04070 */
[----:B------:R-:W-:Y:S01]  /*01b0*/  @!P0 IMAD.IADD R0, R0, 0x1, -R11 ;  /* 0x0000000100008824 */ /* 0x000fe200078e0a0b */
[----:B------:R-:W-:-:S04]  /*01c0*/  ISETP.NE.AND P0, PT, R3, RZ, PT ;  /* 0x000000ff0300720c */ /* 0x000fc80003f05270 */
[----:B------:R-:W-:Y:S01]  /*01d0*/  ISETP.GT.U32.AND P1, PT, R11, R0, PT ;  /* 0x000000000b00720c */ /* 0x000fe20003f24070 */
[----:B--2---:R-:W-:-:S12]  /*01e0*/  IMAD.WIDE R4, R9, 0x4, R4 ;  /* 0x0000000409047825 */ /* 0x004fd800078e0204 */
[----:B------:R-:W-:-:S05]  /*01f0*/  @!P1 IADD3 R0, PT, PT, R0, -R11, RZ ;  /* 0x8000000b00009210 */ /* 0x000fca0007ffe0ff */
[----:B------:R-:W-:Y:S01]  /*0200*/  @!P2 IMAD.MOV R0, RZ, RZ, -R0 ;  /* 0x000000ffff00a224 */ /* 0x000fe200078e0a00 */
[----:B------:R-:W-:-:S05]  /*0210*/  @!P0 LOP3.LUT R0, RZ, R3, RZ, 0x33, !PT ;  /* 0x00000003ff008212 */ /* 0x000fca00078e33ff */
[----:B-1----:R-:W-:Y:S02]  /*0220*/  IMAD.WIDE R2, R0, 0x4, R6 ;  /* 0x0000000400027825 */ /* 0x002fe400078e0206 */
[----:B0-----:R-:W2:Y:S04]  /*0230*/  LDG.E R7, desc[UR4][R4.64] ;  /* 0x0000000404077981 */ /* 0x001ea8000c1e1900 */
[----:B------:R-:W2:Y:S02]  /*0240*/  LDG.E R2, desc[UR4][R2.64] ;  /* 0x0000000402027981 */ /* 0x000ea4000c1e1900 */
[----:B--2---:R-:W-:-:S05]  /*0250*/  FADD R7, R2, R7 ;  /* 0x0000000702077221 */ /* 0x004fca0000000000 */
[----:B------:R-:W-:Y:S01]  /*0260*/  STG.E desc[UR4][R4.64], R7 ;  /* 0x0000000704007986 */ /* 0x000fe2000c101904 */
[----:B------:R-:W-:Y:S05]  /*0270*/  EXIT ;  /* 0x000000000000794d */ /* 0x000fea0003800000 */
.L_x_26:
        /* <DEDUP_REMOVED lines=16> */
.L_x_38:


//--------------------- .text._Z8relu_bwdPKfS0_Pfi --------------------------
	.section	.text._Z8relu_bwdPKfS0_Pfi,"ax",@progbits
	.align	128
        .global         _Z8relu_bwdPKfS0_Pfi
        .type           _Z8relu_bwdPKfS0_Pfi,@function
        .size           _Z8relu_bwdPKfS0_Pfi,(.L_x_39 - _Z8relu_bwdPKfS0_Pfi)
        .other          _Z8relu_bwdPKfS0_Pfi,@"STO_CUDA_ENTRY STV_DEFAULT"
_Z8relu_bwdPKfS0_Pfi:
.text._Z8relu_bwdPKfS0_Pfi:
        /* <DEDUP_REMOVED lines=13> */
[----:B------:R-:W-:Y:S01]  /*00d0*/  BSSY.RECONVERGENT B0, `(.L_x_27) ;  /* 0x0000008000007945 */ /* 0x000fe20003800200 */
[----:B------:R-:W-:Y:S02]  /*00e0*/  HFMA2 R9, -RZ, RZ, 0, 0 ;  /* 0x00000000ff097431 */ /* 0x000fe400000001ff */
[----:B--2---:R-:W-:Y:S01]  /*00f0*/  IMAD.WIDE R4, R7, 0x4, R4 ;  /* 0x0000000407047825 */ /* 0x004fe200078e0204 */
[----:B---3--:R-:W-:-:S13]  /*0100*/  FSETP.GT.AND P0, PT, R2, RZ, PT ;  /* 0x000000ff0200720b */ /* 0x008fda0003f04000 */
[----:B------:R-:W-:Y:S05]  /*0110*/  @!P0 BRA `(.L_x_28) ;  /* 0x00000000000c8947 */ /* 0x000fea0003800000 */
[----:B------:R-:W0:Y:S02]  /*0120*/  LDC.64 R2, c[0x0][0x388] ;  /* 0x0000e200ff027b82 */ /* 0x000e240000000a00 */
[----:B0-----:R-:W-:-:S05]  /*0130*/  IMAD.WIDE R2, R7, 0x4, R2 ;  /* 0x0000000407027825 */ /* 0x001fca00078e0202 */
[----:B------:R0:W5:Y:S02]  /*0140*/  LDG.E R9, desc[UR4][R2.64] ;  /* 0x0000000402097981 */ /* 0x000164000c1e1900 */
.L_x_28:
[----:B------:R-:W-:Y:S05]  /*0150*/  BSYNC.RECONVERGENT B0 ;  /* 0x0000000000007941 */ /* 0x000fea0003800200 */
.L_x_27:
[----:B-----5:R-:W-:Y:S01]  /*0160*/  STG.E desc[UR4][R4.64], R9 ;  /* 0x0000000904007986 */ /* 0x020fe2000c101904 */
[----:B------:R-:W-:Y:S05]  /*0170*/  EXIT ;  /* 0x000000000000794d */ /* 0x000fea0003800000 */
.L_x_29:
        /* <DEDUP_REMOVED lines=16> */
.L_x_39:


//--------------------- .text._Z8relu_fwdPKfPfi   --------------------------
	.section	.text._Z8relu_fwdPKfPfi,"ax",@progbits
	.align	128
        .global         _Z8relu_fwdPKfPfi
        .type           _Z8relu_fwdPKfPfi,@function
        .size           _Z8relu_fwdPKfPfi,(.L_x_40 - _Z8relu_fwdPKfPfi)
        .other          _Z8relu_fwdPKfPfi,@"STO_CUDA_ENTRY STV_DEFAULT"
_Z8relu_fwdPKfPfi:
.text._Z8relu_fwdPKfPfi:
        /* <DEDUP_REMOVED lines=13> */
[----:B--2---:R-:W-:Y:S01]  /*00d0*/  IMAD.WIDE R4, R7, 0x4, R4 ;  /* 0x0000000407047825 */ /* 0x004fe200078e0204 */
[----:B---3--:R-:W-:-:S05]  /*00e0*/  FMNMX R7, RZ, R2, !PT ;  /* 0x00000002ff077209 */ /* 0x008fca0007800000 */
[----:B------:R-:W-:Y:S01]  /*00f0*/  STG.E desc[UR4][R4.64], R7 ;  /* 0x0000000704007986 */ /* 0x000fe2000c101904 */
[----:B------:R-:W-:Y:S05]  /*0100*/  EXIT ;  /* 0x000000000000794d */ /* 0x000fea0003800000 */
.L_x_30:
        /* <DEDUP_REMOVED lines=15> */
.L_x_40:


//--------------------- .nv.shared._Z10sgd_updatePfPKffi --------------------------
	.section	.nv.shared._Z10sgd_updatePfPKffi,"aw",@nobits
	.sectionflags	@""
	.align	16
	.zero		1024


//--------------------- .nv.shared.reserved.0     --------------------------
	.section	.nv.shared.reserved.0,"aw",@nobits
	.weak		__nv_reservedSMEM_offset_0_alias
	.size		__nv_reservedSMEM_offset_0_alias, 0, 64
	.other		__nv_reservedSMEM_offset_0_alias,@"STO_CUDA_RESERVED_SHARED STV_DEFAULT"
__nv_reservedSMEM_offset_0_alias:
	.zero		0
	.zero		64


//--------------------- .nv.shared._Z12scale_kernelPffi --------------------------
	.section	.nv.shared._Z12scale_kernelPffi,"aw",@nobits
	.sectionflags	@""
	.align	16
	.zero		1024


//--------------------- .nv.shared._Z7col_sumPKfPfii --------------------------
	.section	.nv.shared._Z7col_sumPKfPfii,"aw",@nobits
	.sectionflags	@""
	.align	16
	.zero		1024


//--------------------- .nv.shared._Z14reduce_sum_allPKfPfi --------------------------
	.section	.nv.shared._Z14reduce_sum_allPKfPfi,"aw",@nobits
	.sectionflags	@""
	.align	16
	.zero		1024


//--------------------- .nv.shared._Z6ce_bwdPKfS0_Pfi --------------------------
	.section	.nv.shared._Z6ce_bwdPKfS0_Pfi,"aw",@nobits
	.sectionflags	@""
	.align	16
	.zero		1024


//--------------------- .nv.shared._Z6ce_fwdPKfS0_Pfi --------------------------
	.section	.nv.shared._Z6ce_fwdPKfS0_Pfi,"aw",@nobits
	.sectionflags	@""
	.align	16
	.zero		1024


//--------------------- .nv.shared._Z17batch_log_softmaxPKfPfi --------------------------
	.section	.nv.shared._Z17batch_log_softmaxPKfPfi,"aw",@nobits
	.sectionflags	@""
	.align	16
	.zero		1024


//--------------------- .nv.shared._Z8add_biasPfPKfii --------------------------
	.section	.nv.shared._Z8add_biasPfPKfii,"aw",@nobits
	.sectionflags	@""
	.align	16
	.zero		1024


//--------------------- .nv.shared._Z8relu_bwdPKfS0_Pfi --------------------------
	.section	.nv.shared._Z8relu_bwdPKfS0_Pfi,"aw",@nobits
	.sectionflags	@""
	.align	16
	.zero		1024


//--------------------- .nv.shared._Z8relu_fwdPKfPfi --------------------------
	.section	.nv.shared._Z8relu_fwdPKfPfi,"aw",@nobits
	.sectionflags	@""
	.align	16
	.zero		1024


//--------------------- .nv.constant0._Z10sgd_updatePfPKffi --------------------------
	.section	.nv.constant0._Z10sgd_updatePfPKffi,"a",@progbits
	.sectionflags	@""
	.align	4
.nv.constant0._Z10sgd_updatePfPKffi:
	.zero		920


//--------------------- .nv.constant0._Z12scale_kernelPffi --------------------------
	.section	.nv.constant0._Z12scale_kernelPffi,"a",@progbits
	.sectionflags	@""
	.align	4
.nv.constant0._Z12scale_kernelPffi:
	.zero		912


//--------------------- .nv.constant0._Z7col_sumPKfPfii --------------------------
	.section	.nv.constant0._Z7col_sumPKfPfii,"a",@progbits
	.sectionflags	@""
	.align	4
.nv.constant0._Z7col_sumPKfPfii:
	.zero		920


//--------------------- .nv.constant0._Z14reduce_sum_allPKfPfi --------------------------
	.section	.nv.constant0._Z14reduce_sum_allPKfPfi,"a",@progbits
	.sectionflags	@""
	.align	4
.nv.constant0._Z14reduce_sum_allPKfPfi:
	.zero		916


//--------------------- .nv.constant0._Z6ce_bwdPKfS0_Pfi --------------------------
	.section	.nv.constant0._Z6ce_bwdPKfS0_Pfi,"a",@progbits
	.sectionflags	@""
	.align	4
.nv.constant0._Z6ce_bwdPKfS0_Pfi:
	.zero		924


//--------------------- .nv.constant0._Z6ce_fwdPKfS0_Pfi --------------------------
	.section	.nv.constant0._Z6ce_fwdPKfS0_Pfi,"a",@progbits
	.sectionflags	@""
	.align	4
.nv.constant0._Z6ce_fwdPKfS0_Pfi:
	.zero		924


//--------------------- .nv.constant0._Z17batch_log_softmaxPKfPfi --------------------------
	.section	.nv.constant0._Z17batch_log_softmaxPKfPfi,"a",@progbits
	.sectionflags	@""
	.align	4
.nv.constant0._Z17batch_log_softmaxPKfPfi:
	.zero		916


//--------------------- .nv.constant0._Z8add_biasPfPKfii --------------------------
	.section	.nv.constant0._Z8add_biasPfPKfii,"a",@progbits
	.sectionflags	@""
	.align	4
.nv.constant0._Z8add_biasPfPKfii:
	.zero		920


//--------------------- .nv.constant0._Z8relu_bwdPKfS0_Pfi --------------------------
	.section	.nv.constant0._Z8relu_bwdPKfS0_Pfi,"a",@progbits
	.sectionflags	@""
	.align	4
.nv.constant0._Z8relu_bwdPKfS0_Pfi:
	.zero		924


//--------------------- .nv.constant0._Z8relu_fwdPKfPfi --------------------------
	.section	.nv.constant0._Z8relu_fwdPKfPfi,"a",@progbits
	.sectionflags	@""
	.align	4
.nv.constant0._Z8relu_fwdPKfPfi:
	.zero		916


//--------------------- SYMBOLS --------------------------

	.type		.nv.reservedSmem.offset0,@object
	.size		.nv.reservedSmem.offset0,0x4
	.type		.nv.reservedSmem.cap,@object
	.size		.nv.reservedSmem.cap,0x4
